//
// Generated by NVIDIA NVVM Compiler
//
// Compiler Build ID: CL-36424714
// Cuda compilation tools, release 13.0, V13.0.88
// Based on NVVM 20.0.0
//

.version 9.0
.target sm_100
.address_size 64

	// .globl	_Z15par_convolutionPtS_S_jj
.extern .func __assertfail
(
	.param .b64 __assertfail_param_0,
	.param .b64 __assertfail_param_1,
	.param .b32 __assertfail_param_2,
	.param .b64 __assertfail_param_3,
	.param .b64 __assertfail_param_4
)
;
.global .align 1 .b8 __unnamed_1[103] = {118, 111, 105, 100, 32, 112, 97, 114, 95, 99, 111, 110, 118, 111, 108, 117, 116, 105, 111, 110, 40, 117, 110, 115, 105, 103, 110, 101, 100, 32, 115, 104, 111, 114, 116, 32, 42, 44, 32, 117, 110, 115, 105, 103, 110, 101, 100, 32, 115, 104, 111, 114, 116, 32, 42, 44, 32, 117, 110, 115, 105, 103, 110, 101, 100, 32, 115, 104, 111, 114, 116, 32, 42, 44, 32, 117, 110, 115, 105, 103, 110, 101, 100, 32, 105, 110, 116, 44, 32, 117, 110, 115, 105, 103, 110, 101, 100, 32, 105, 110, 116, 41};
.global .align 1 .b8 $str[8] = {115, 117, 109, 32, 62, 32, 48};
.global .align 1 .b8 $str$1[27] = {47, 116, 109, 112, 47, 115, 97, 115, 115, 95, 99, 117, 95, 101, 114, 101, 110, 107, 102, 101, 112, 47, 107, 46, 99, 117};

.visible .entry _Z15par_convolutionPtS_S_jj(
	.param .u64 .ptr .align 1 _Z15par_convolutionPtS_S_jj_param_0,
	.param .u64 .ptr .align 1 _Z15par_convolutionPtS_S_jj_param_1,
	.param .u64 .ptr .align 1 _Z15par_convolutionPtS_S_jj_param_2,
	.param .u32 _Z15par_convolutionPtS_S_jj_param_3,
	.param .u32 _Z15par_convolutionPtS_S_jj_param_4
)
{
	.reg .pred 	%p<12>;
	.reg .b16 	%rs<73>;
	.reg .b32 	%r<165>;
	.reg .b64 	%rd<76>;

	ld.param.u64 	%rd4, [_Z15par_convolutionPtS_S_jj_param_0];
	ld.param.u64 	%rd5, [_Z15par_convolutionPtS_S_jj_param_1];
	ld.param.u32 	%r83, [_Z15par_convolutionPtS_S_jj_param_4];
	cvta.to.global.u64 	%rd1, %rd5;
	cvta.to.global.u64 	%rd2, %rd4;
	add.s32 	%r84, %r83, -1;
	shr.u32 	%r1, %r84, 1;
	mov.u32 	%r2, %tid.x;
	mov.u32 	%r3, %ntid.x;
	mov.u32 	%r4, %ctaid.x;
	mad.lo.s32 	%r5, %r3, %r4, %r2;
	mov.u32 	%r85, %tid.y;
	mov.u32 	%r86, %ntid.y;
	mov.u32 	%r87, %ctaid.y;
	mad.lo.s32 	%r6, %r86, %r87, %r85;
	mov.u32 	%r7, %nctaid.x;
	mul.lo.s32 	%r8, %r3, %r7;
	and.b32  	%r9, %r84, -2;
	add.s32 	%r10, %r9, %r8;
	setp.eq.s32 	%p1, %r83, 0;
	mov.b16 	%rs71, 0;
	@%p1 bra 	$L__BB0_14;
	and.b32  	%r11, %r83, 7;
	and.b32  	%r12, %r83, -8;
	neg.s32 	%r13, %r12;
	shl.b32 	%r14, %r83, 3;
	shl.b32 	%r15, %r83, 2;
	mul.lo.s32 	%r16, %r83, 5;
	mul.lo.s32 	%r17, %r83, 6;
	add.s32 	%r89, %r7, %r4;
	mad.lo.s32 	%r90, %r3, %r89, %r2;
	mul.lo.s32 	%r91, %r6, %r10;
	add.s32 	%r92, %r90, %r91;
	add.s32 	%r18, %r92, %r9;
	shl.b32 	%r93, %r8, 3;
	shl.b32 	%r94, %r1, 4;
	add.s32 	%r19, %r93, %r94;
	shl.b32 	%r95, %r7, 1;
	add.s32 	%r96, %r4, %r95;
	mad.lo.s32 	%r97, %r3, %r96, %r2;
	add.s32 	%r98, %r97, %r91;
	shl.b32 	%r99, %r1, 2;
	add.s32 	%r20, %r98, %r99;
	mad.lo.s32 	%r100, %r7, 3, %r4;
	mad.lo.s32 	%r101, %r3, %r100, %r2;
	add.s32 	%r102, %r101, %r91;
	mad.lo.s32 	%r21, %r1, 6, %r102;
	shl.b32 	%r103, %r7, 2;
	add.s32 	%r104, %r4, %r103;
	mad.lo.s32 	%r105, %r3, %r104, %r2;
	add.s32 	%r106, %r105, %r91;
	shl.b32 	%r107, %r1, 3;
	add.s32 	%r22, %r106, %r107;
	mad.lo.s32 	%r108, %r7, 5, %r4;
	mad.lo.s32 	%r109, %r3, %r108, %r2;
	add.s32 	%r110, %r109, %r91;
	mad.lo.s32 	%r23, %r1, 10, %r110;
	mad.lo.s32 	%r111, %r7, 6, %r4;
	mad.lo.s32 	%r112, %r3, %r111, %r2;
	add.s32 	%r113, %r112, %r91;
	mad.lo.s32 	%r24, %r1, 12, %r113;
	mad.lo.s32 	%r114, %r7, 7, %r4;
	mad.lo.s32 	%r115, %r3, %r114, %r2;
	add.s32 	%r116, %r115, %r91;
	mad.lo.s32 	%r25, %r1, 14, %r116;
	mov.b16 	%rs71, 0;
	mov.b32 	%r144, 0;
$L__BB0_2:
	setp.lt.u32 	%p2, %r83, 8;
	mov.b32 	%r163, 0;
	@%p2 bra 	$L__BB0_5;
	add.s32 	%r160, %r83, %r144;
	shl.b32 	%r118, %r83, 1;
	add.s32 	%r159, %r118, %r144;
	mad.lo.s32 	%r158, %r83, 3, %r144;
	add.s32 	%r157, %r15, %r144;
	add.s32 	%r156, %r16, %r144;
	add.s32 	%r155, %r17, %r144;
	mad.lo.s32 	%r154, %r83, 7, %r144;
	add.s32 	%r152, %r18, %r144;
	add.s32 	%r151, %r20, %r144;
	add.s32 	%r150, %r21, %r144;
	add.s32 	%r149, %r22, %r144;
	add.s32 	%r148, %r23, %r144;
	add.s32 	%r147, %r24, %r144;
	add.s32 	%r146, %r25, %r144;
	mad.lo.s32 	%r119, %r6, %r10, %r5;
	add.s32 	%r145, %r119, %r144;
	mov.u32 	%r153, %r144;
	mov.u32 	%r161, %r13;
$L__BB0_4:
	.pragma "nounroll";
	mul.wide.u32 	%rd6, %r145, 2;
	add.s64 	%rd7, %rd2, %rd6;
	ld.global.u16 	%rs18, [%rd7];
	mul.wide.u32 	%rd8, %r153, 2;
	add.s64 	%rd9, %rd1, %rd8;
	ld.global.u16 	%rs19, [%rd9];
	mad.lo.s16 	%rs20, %rs19, %rs18, %rs71;
	mul.wide.u32 	%rd10, %r152, 2;
	add.s64 	%rd11, %rd2, %rd10;
	ld.global.u16 	%rs21, [%rd11];
	mul.wide.u32 	%rd12, %r160, 2;
	add.s64 	%rd13, %rd1, %rd12;
	ld.global.u16 	%rs22, [%rd13];
	mad.lo.s16 	%rs23, %rs22, %rs21, %rs20;
	mul.wide.u32 	%rd14, %r151, 2;
	add.s64 	%rd15, %rd2, %rd14;
	ld.global.u16 	%rs24, [%rd15];
	mul.wide.u32 	%rd16, %r159, 2;
	add.s64 	%rd17, %rd1, %rd16;
	ld.global.u16 	%rs25, [%rd17];
	mad.lo.s16 	%rs26, %rs25, %rs24, %rs23;
	mul.wide.u32 	%rd18, %r150, 2;
	add.s64 	%rd19, %rd2, %rd18;
	ld.global.u16 	%rs27, [%rd19];
	mul.wide.u32 	%rd20, %r158, 2;
	add.s64 	%rd21, %rd1, %rd20;
	ld.global.u16 	%rs28, [%rd21];
	mad.lo.s16 	%rs29, %rs28, %rs27, %rs26;
	mul.wide.u32 	%rd22, %r149, 2;
	add.s64 	%rd23, %rd2, %rd22;
	ld.global.u16 	%rs30, [%rd23];
	mul.wide.u32 	%rd24, %r157, 2;
	add.s64 	%rd25, %rd1, %rd24;
	ld.global.u16 	%rs31, [%rd25];
	mad.lo.s16 	%rs32, %rs31, %rs30, %rs29;
	mul.wide.u32 	%rd26, %r148, 2;
	add.s64 	%rd27, %rd2, %rd26;
	ld.global.u16 	%rs33, [%rd27];
	mul.wide.u32 	%rd28, %r156, 2;
	add.s64 	%rd29, %rd1, %rd28;
	ld.global.u16 	%rs34, [%rd29];
	mad.lo.s16 	%rs35, %rs34, %rs33, %rs32;
	mul.wide.u32 	%rd30, %r147, 2;
	add.s64 	%rd31, %rd2, %rd30;
	ld.global.u16 	%rs36, [%rd31];
	mul.wide.u32 	%rd32, %r155, 2;
	add.s64 	%rd33, %rd1, %rd32;
	ld.global.u16 	%rs37, [%rd33];
	mad.lo.s16 	%rs38, %rs37, %rs36, %rs35;
	mul.wide.u32 	%rd34, %r146, 2;
	add.s64 	%rd35, %rd2, %rd34;
	ld.global.u16 	%rs39, [%rd35];
	mul.wide.u32 	%rd36, %r154, 2;
	add.s64 	%rd37, %rd1, %rd36;
	ld.global.u16 	%rs40, [%rd37];
	mad.lo.s16 	%rs71, %rs40, %rs39, %rs38;
	add.s32 	%r161, %r161, 8;
	add.s32 	%r160, %r160, %r14;
	add.s32 	%r159, %r159, %r14;
	add.s32 	%r158, %r158, %r14;
	add.s32 	%r157, %r157, %r14;
	add.s32 	%r156, %r156, %r14;
	add.s32 	%r155, %r155, %r14;
	add.s32 	%r154, %r154, %r14;
	add.s32 	%r153, %r153, %r14;
	add.s32 	%r152, %r152, %r19;
	add.s32 	%r151, %r151, %r19;
	add.s32 	%r150, %r150, %r19;
	add.s32 	%r149, %r149, %r19;
	add.s32 	%r148, %r148, %r19;
	add.s32 	%r147, %r147, %r19;
	add.s32 	%r146, %r146, %r19;
	add.s32 	%r145, %r145, %r19;
	setp.ne.s32 	%p3, %r161, 0;
	mov.u32 	%r163, %r12;
	@%p3 bra 	$L__BB0_4;
$L__BB0_5:
	setp.eq.s32 	%p4, %r11, 0;
	@%p4 bra 	$L__BB0_13;
	add.s32 	%r77, %r144, %r5;
	add.s32 	%r120, %r11, -1;
	setp.lt.u32 	%p5, %r120, 3;
	@%p5 bra 	$L__BB0_8;
	add.s32 	%r121, %r163, %r6;
	mad.lo.s32 	%r122, %r121, %r10, %r77;
	mul.wide.u32 	%rd38, %r122, 2;
	add.s64 	%rd39, %rd2, %rd38;
	ld.global.u16 	%rs42, [%rd39];
	mad.lo.s32 	%r123, %r163, %r83, %r144;
	mul.wide.u32 	%rd40, %r123, 2;
	add.s64 	%rd41, %rd1, %rd40;
	ld.global.u16 	%rs43, [%rd41];
	mad.lo.s16 	%rs44, %rs43, %rs42, %rs71;
	add.s32 	%r124, %r122, %r10;
	mul.wide.u32 	%rd42, %r124, 2;
	add.s64 	%rd43, %rd2, %rd42;
	ld.global.u16 	%rs45, [%rd43];
	add.s32 	%r125, %r123, %r83;
	mul.wide.u32 	%rd44, %r125, 2;
	add.s64 	%rd45, %rd1, %rd44;
	ld.global.u16 	%rs46, [%rd45];
	mad.lo.s16 	%rs47, %rs46, %rs45, %rs44;
	add.s32 	%r126, %r124, %r10;
	mul.wide.u32 	%rd46, %r126, 2;
	add.s64 	%rd47, %rd2, %rd46;
	ld.global.u16 	%rs48, [%rd47];
	add.s32 	%r127, %r125, %r83;
	mul.wide.u32 	%rd48, %r127, 2;
	add.s64 	%rd49, %rd1, %rd48;
	ld.global.u16 	%rs49, [%rd49];
	mad.lo.s16 	%rs50, %rs49, %rs48, %rs47;
	add.s32 	%r128, %r126, %r10;
	mul.wide.u32 	%rd50, %r128, 2;
	add.s64 	%rd51, %rd2, %rd50;
	ld.global.u16 	%rs51, [%rd51];
	add.s32 	%r129, %r127, %r83;
	mul.wide.u32 	%rd52, %r129, 2;
	add.s64 	%rd53, %rd1, %rd52;
	ld.global.u16 	%rs52, [%rd53];
	mad.lo.s16 	%rs71, %rs52, %rs51, %rs50;
	add.s32 	%r163, %r163, 4;
$L__BB0_8:
	and.b32  	%r130, %r83, 3;
	setp.eq.s32 	%p6, %r130, 0;
	@%p6 bra 	$L__BB0_13;
	setp.eq.s32 	%p7, %r130, 1;
	@%p7 bra 	$L__BB0_11;
	add.s32 	%r131, %r163, %r6;
	mad.lo.s32 	%r132, %r131, %r10, %r77;
	mul.wide.u32 	%rd54, %r132, 2;
	add.s64 	%rd55, %rd2, %rd54;
	ld.global.u16 	%rs54, [%rd55];
	mad.lo.s32 	%r133, %r163, %r83, %r144;
	mul.wide.u32 	%rd56, %r133, 2;
	add.s64 	%rd57, %rd1, %rd56;
	ld.global.u16 	%rs55, [%rd57];
	mad.lo.s16 	%rs56, %rs55, %rs54, %rs71;
	add.s32 	%r134, %r132, %r10;
	mul.wide.u32 	%rd58, %r134, 2;
	add.s64 	%rd59, %rd2, %rd58;
	ld.global.u16 	%rs57, [%rd59];
	add.s32 	%r135, %r133, %r83;
	mul.wide.u32 	%rd60, %r135, 2;
	add.s64 	%rd61, %rd1, %rd60;
	ld.global.u16 	%rs58, [%rd61];
	mad.lo.s16 	%rs71, %rs58, %rs57, %rs56;
	add.s32 	%r163, %r163, 2;
$L__BB0_11:
	and.b32  	%r136, %r83, 1;
	setp.eq.b32 	%p8, %r136, 1;
	not.pred 	%p9, %p8;
	@%p9 bra 	$L__BB0_13;
	add.s32 	%r137, %r163, %r6;
	mad.lo.s32 	%r138, %r137, %r10, %r77;
	mul.wide.u32 	%rd62, %r138, 2;
	add.s64 	%rd63, %rd2, %rd62;
	ld.global.u16 	%rs59, [%rd63];
	mad.lo.s32 	%r139, %r163, %r83, %r144;
	mul.wide.u32 	%rd64, %r139, 2;
	add.s64 	%rd65, %rd1, %rd64;
	ld.global.u16 	%rs60, [%rd65];
	mad.lo.s16 	%rs71, %rs60, %rs59, %rs71;
$L__BB0_13:
	add.s32 	%r144, %r144, 1;
	setp.ne.s32 	%p10, %r144, %r83;
	@%p10 bra 	$L__BB0_2;
$L__BB0_14:
	setp.ne.s16 	%p11, %rs71, 0;
	@%p11 bra 	$L__BB0_16;
	mov.u64 	%rd66, $str;
	cvta.global.u64 	%rd67, %rd66;
	mov.u64 	%rd68, $str$1;
	cvta.global.u64 	%rd69, %rd68;
	mov.u64 	%rd70, __unnamed_1;
	cvta.global.u64 	%rd71, %rd70;
	{ // callseq 0, 0
	.param .b64 param0;
	st.param.b64 	[param0], %rd67;
	.param .b64 param1;
	st.param.b64 	[param1], %rd69;
	.param .b32 param2;
	st.param.b32 	[param2], 40;
	.param .b64 param3;
	st.param.b64 	[param3], %rd71;
	.param .b64 param4;
	st.param.b64 	[param4], 1;
	call.uni 
	__assertfail, 
	(
	param0, 
	param1, 
	param2, 
	param3, 
	param4
	);
	} // callseq 0
$L__BB0_16:
	ld.param.u64 	%rd75, [_Z15par_convolutionPtS_S_jj_param_2];
	cvta.to.global.u64 	%rd72, %rd75;
	mul.lo.s32 	%r140, %r83, %r83;
	cvt.u16.u32 	%rs61, %r140;
	div.u16 	%rs62, %rs71, %rs61;
	add.s32 	%r141, %r1, %r6;
	add.s32 	%r142, %r1, %r5;
	mad.lo.s32 	%r143, %r141, %r10, %r142;
	mul.wide.u32 	%rd73, %r143, 2;
	add.s64 	%rd74, %rd72, %rd73;
	st.global.u16 	[%rd74], %rs62;
	ret;

}


// ===== COMPILED SASS (sm_100) =====

	.target	sm_100

	.elftype	@"ET_EXEC"


//--------------------- .note.nv.tkinfo           --------------------------
	.section	.note.nv.tkinfo,"",@"SHT_NOTE"
	.sectionflags	@"SHF_NOTE_NV_TKINFO"
	.tkinfo
        /*0018*/ 	.word	0x00000002
        /*0030*/ 	.string	""
        /*0030*/ 	.string	"ptxas"
        /*0030*/ 	.string	"Cuda compilation tools, release 13.0, V13.0.88"
        /*0030*/ 	.string	"Build cuda_13.0.r13.0/compiler.36424714_0"
        /*0030*/ 	.string	"-arch sm_100 -m 64 "



//--------------------- .note.nv.cuinfo           --------------------------
	.section	.note.nv.cuinfo,"",@"SHT_NOTE"
	.sectionflags	@"SHF_NOTE_NV_CUINFO"
        /*0018*/ 	.short	0x0002
        /*001a*/ 	.short	0x0064
        /*001c*/ 	.short	0x0082
	.zero		2


//--------------------- .nv.info                  --------------------------
	.section	.nv.info,"",@"SHT_CUDA_INFO"
	.align	4


	//----- nvinfo : EIATTR_REGCOUNT
	.align		4
        /*0000*/ 	.byte	0x04, 0x2f
        /*0002*/ 	.short	(.L_4 - .L_3)
	.align		4
.L_3:
        /*0004*/ 	.word	index@(_Z15par_convolutionPtS_S_jj)
        /*0008*/ 	.word	0x00000020


	//----- nvinfo : EIATTR_FRAME_SIZE
	.align		4
.L_4:
        /*000c*/ 	.byte	0x04, 0x11
        /*000e*/ 	.short	(.L_6 - .L_5)
	.align		4
.L_5:
        /*0010*/ 	.word	index@($__internal_0_$__cuda_sm20_div_u16)
        /*0014*/ 	.word	0x00000000


	//----- nvinfo : EIATTR_FRAME_SIZE
	.align		4
.L_6:
        /*0018*/ 	.byte	0x04, 0x11
        /*001a*/ 	.short	(.L_8 - .L_7)
	.align		4
.L_7:
        /*001c*/ 	.word	index@(_Z15par_convolutionPtS_S_jj)
        /*0020*/ 	.word	0x00000000


	//----- nvinfo : EIATTR_MIN_STACK_SIZE
	.align		4
.L_8:
        /*0024*/ 	.byte	0x04, 0x12
        /*0026*/ 	.short	(.L_10 - .L_9)
	.align		4
.L_9:
        /*0028*/ 	.word	index@(_Z15par_convolutionPtS_S_jj)
        /*002c*/ 	.word	0x00000000
.L_10:


//--------------------- .nv.compat                --------------------------
	.section	.nv.compat,"",@"SHT_CUDA_COMPAT_INFO"
	.align	4
        /*0000*/ 	.byte	0x02, 0x09, 0x00, 0x00, 0x02, 0x02, 0x01, 0x00, 0x02, 0x05, 0x05, 0x00, 0x03, 0x07, 0x01, 0x01
        /*0010*/ 	.byte	0x02, 0x03, 0x00, 0x00, 0x02, 0x06, 0x01, 0x00, 0x04, 0x0b, 0x08, 0x00, 0x01, 0x00, 0x00, 0x00
        /*0020*/ 	.byte	0x00, 0x00, 0x00, 0x00


//--------------------- .nv.info._Z15par_convolutionPtS_S_jj --------------------------
	.section	.nv.info._Z15par_convolutionPtS_S_jj,"",@"SHT_CUDA_INFO"
	.sectionflags	@""
	.align	4


	//----- nvinfo : EIATTR_CUDA_API_VERSION
	.align		4
        /*0000*/ 	.byte	0x04, 0x37
        /*0002*/ 	.short	(.L_12 - .L_11)
.L_11:
        /*0004*/ 	.word	0x00000082


	//----- nvinfo : EIATTR_KPARAM_INFO
	.align		4
.L_12:
        /*0008*/ 	.byte	0x04, 0x17
        /*000a*/ 	.short	(.L_14 - .L_13)
.L_13:
        /*000c*/ 	.word	0x00000000
        /*0010*/ 	.short	0x0004
        /*0012*/ 	.short	0x001c
        /*0014*/ 	.byte	0x00, 0xf0, 0x11, 0x00


	//----- nvinfo : EIATTR_KPARAM_INFO
	.align		4
.L_14:
        /*0018*/ 	.byte	0x04, 0x17
        /*001a*/ 	.short	(.L_16 - .L_15)
.L_15:
        /*001c*/ 	.word	0x00000000
        /*0020*/ 	.short	0x0003
        /*0022*/ 	.short	0x0018
        /*0024*/ 	.byte	0x00, 0xf0, 0x11, 0x00


	//----- nvinfo : EIATTR_KPARAM_INFO
	.align		4
.L_16:
        /*0028*/ 	.byte	0x04, 0x17
        /*002a*/ 	.short	(.L_18 - .L_17)
.L_17:
        /*002c*/ 	.word	0x00000000
        /*0030*/ 	.short	0x0002
        /*0032*/ 	.short	0x0010
        /*0034*/ 	.byte	0x00, 0xf5, 0x21, 0x00


	//----- nvinfo : EIATTR_KPARAM_INFO
	.align		4
.L_18:
        /*0038*/ 	.byte	0x04, 0x17
        /*003a*/ 	.short	(.L_20 - .L_19)
.L_19:
        /*003c*/ 	.word	0x00000000
        /*0040*/ 	.short	0x0001
        /*0042*/ 	.short	0x0008
        /*0044*/ 	.byte	0x00, 0xf5, 0x21, 0x00


	//----- nvinfo : EIATTR_KPARAM_INFO
	.align		4
.L_20:
        /*0048*/ 	.byte	0x04, 0x17
        /*004a*/ 	.short	(.L_22 - .L_21)
.L_21:
        /*004c*/ 	.word	0x00000000
        /*0050*/ 	.short	0x0000
        /*0052*/ 	.short	0x0000
        /*0054*/ 	.byte	0x00, 0xf5, 0x21, 0x00


	//----- nvinfo : EIATTR_SPARSE_MMA_MASK
	.align		4
.L_22:
        /*0058*/ 	.byte	0x03, 0x50
        /*005a*/ 	.short	0x0000


	//----- nvinfo : EIATTR_MAXREG_COUNT
	.align		4
        /*005c*/ 	.byte	0x03, 0x1b
        /*005e*/ 	.short	0x00ff


	//----- nvinfo : EIATTR_EXTERNS
	.align		4
        /*0060*/ 	.byte	0x04, 0x0f
        /*0062*/ 	.short	(.L_24 - .L_23)


	//   ....[0]....
	.align		4
.L_23:
        /*0064*/ 	.word	index@(__assertfail)


	//----- nvinfo : EIATTR_MERCURY_ISA_VERSION
	.align		4
.L_24:
        /*0068*/ 	.byte	0x03, 0x5f
        /*006a*/ 	.short	0x0101


	//----- nvinfo : EIATTR_VRC_CTA_INIT_COUNT
	.align		4
        /*006c*/ 	.byte	0x02, 0x4a
	.zero		1
	.zero		1


	//----- nvinfo : EIATTR_SYSCALL_OFFSETS
	.align		4
        /*0070*/ 	.byte	0x04, 0x46
        /*0072*/ 	.short	(.L_26 - .L_25)


	//   ....[0]....
.L_25:
        /*0074*/ 	.word	0x00001550


	//----- nvinfo : EIATTR_EXIT_INSTR_OFFSETS
	.align		4
.L_26:
        /*0078*/ 	.byte	0x04, 0x1c
        /*007a*/ 	.short	(.L_28 - .L_27)


	//   ....[0]....
.L_27:
        /*007c*/ 	.word	0x00001660


	//----- nvinfo : EIATTR_CRS_STACK_SIZE
	.align		4
.L_28:
        /*0080*/ 	.byte	0x04, 0x1e
        /*0082*/ 	.short	(.L_30 - .L_29)
.L_29:
        /*0084*/ 	.word	0x00000000


	//----- nvinfo : EIATTR_CBANK_PARAM_SIZE
	.align		4
.L_30:
        /*0088*/ 	.byte	0x03, 0x19
        /*008a*/ 	.short	0x0020


	//----- nvinfo : EIATTR_PARAM_CBANK
	.align		4
        /*008c*/ 	.byte	0x04, 0x0a
        /*008e*/ 	.short	(.L_32 - .L_31)
	.align		4
.L_31:
        /*0090*/ 	.word	index@(.nv.constant0._Z15par_convolutionPtS_S_jj)
        /*0094*/ 	.short	0x0380
        /*0096*/ 	.short	0x0020


	//----- nvinfo : EIATTR_SW_WAR
	.align		4
.L_32:
        /*0098*/ 	.byte	0x04, 0x36
        /*009a*/ 	.short	(.L_34 - .L_33)
.L_33:
        /*009c*/ 	.word	0x00000008
.L_34:


//--------------------- .nv.callgraph             --------------------------
	.section	.nv.callgraph,"",@"SHT_CUDA_CALLGRAPH"
	.align	4
	.sectionentsize	8
	.align		4
        /*0000*/ 	.word	0x00000000
	.align		4
        /*0004*/ 	.word	0xffffffff
	.align		4
        /*0008*/ 	.word	index@(_Z15par_convolutionPtS_S_jj)
	.align		4
        /*000c*/ 	.word	index@(__assertfail)
	.align		4
        /*0010*/ 	.word	0x00000000
	.align		4
        /*0014*/ 	.word	0xfffffffe
	.align		4
        /*0018*/ 	.word	0x00000000
	.align		4
        /*001c*/ 	.word	0xfffffffd
	.align		4
        /*0020*/ 	.word	0x00000000
	.align		4
        /*0024*/ 	.word	0xfffffffc


//--------------------- .nv.constant4             --------------------------
	.section	.nv.constant4,"a",@progbits
	.align	8
	.align		8
.nv.constant4:
        /*0000*/ 	.dword	__assertfail
	.align		8
        /*0008*/ 	.dword	__unnamed_1
	.align		8
        /*0010*/ 	.dword	$str
	.align		8
        /*0018*/ 	.dword	$str$1


//--------------------- .text._Z15par_convolutionPtS_S_jj --------------------------
	.section	.text._Z15par_convolutionPtS_S_jj,"ax",@progbits
	.align	128
        .global         _Z15par_convolutionPtS_S_jj
        .type           _Z15par_convolutionPtS_S_jj,@function
        .size           _Z15par_convolutionPtS_S_jj,(.L_x_10 - _Z15par_convolutionPtS_S_jj)
        .other          _Z15par_convolutionPtS_S_jj,@"STO_CUDA_ENTRY STV_DEFAULT"
_Z15par_convolutionPtS_S_jj:
.text._Z15par_convolutionPtS_S_jj:
[----:B------:R-:W0:Y:S01]  /*0000*/  LDC R1, c[0x0][0x37c] ;  /* 0x0000df00ff017b82 */ /* 0x000e220000000800 */
[----:B------:R-:W1:Y:S01]  /*0010*/  S2R R17, SR_TID.Y ;  /* 0x0000000000117919 */ /* 0x000e620000002200 */
[----:B------:R-:W2:Y:S06]  /*0020*/  LDCU UR11, c[0x0][0x39c] ;  /* 0x00007380ff0b77ac */ /* 0x000eac0008000800 */
[----:B------:R-:W3:Y:S01]  /*0030*/  S2UR UR6, SR_CTAID.X ;  /* 0x00000000000679c3 */ /* 0x000ee20000002500 */
[----:B------:R-:W-:Y:S01]  /*0040*/  PRMT R16, RZ, 0x7610, R16 ;  /* 0x00007610ff107816 */ /* 0x000fe20000000010 */
[----:B------:R-:W1:Y:S01]  /*0050*/  S2R R0, SR_CTAID.Y ;  /* 0x0000000000007919 */ /* 0x000e620000002600 */
[----:B------:R-:W4:Y:S01]  /*0060*/  LDCU UR8, c[0x0][0x360] ;  /* 0x00006c00ff0877ac */ /* 0x000f220008000800 */
[----:B------:R-:W5:Y:S01]  /*0070*/  S2R R14, SR_TID.X ;  /* 0x00000000000e7919 */ /* 0x000f620000002100 */
[----:B------:R-:W1:Y:S01]  /*0080*/  LDCU UR10, c[0x0][0x364] ;  /* 0x00006c80ff0a77ac */ /* 0x000e620008000800 */
[----:B------:R-:W5:Y:S01]  /*0090*/  S2R R3, SR_CTAID.X ;  /* 0x0000000000037919 */ /* 0x000f620000002500 */
[----:B------:R-:W4:Y:S01]  /*00a0*/  LDCU UR7, c[0x0][0x370] ;  /* 0x00006e00ff0777ac */ /* 0x000f220008000800 */
[----:B------:R-:W0:Y:S01]  /*00b0*/  LDCU.64 UR36, c[0x0][0x358] ;  /* 0x00006b00ff2477ac */ /* 0x000e220008000a00 */
[----:B--2---:R-:W-:-:S02]  /*00c0*/  UISETP.NE.AND UP0, UPT, UR11, URZ, UPT ;  /* 0x000000ff0b00728c */ /* 0x004fc4000bf05270 */
[----:B------:R-:W-:-:S04]  /*00d0*/  UIADD3 UR4, UPT, UPT, UR11, -0x1, URZ ;  /* 0xffffffff0b047890 */ /* 0x000fc8000fffe0ff */
[----:B------:R-:W-:Y:S02]  /*00e0*/  ULOP3.LUT UR9, UR4, 0xfffffffe, URZ, 0xc0, !UPT ;  /* 0xfffffffe04097892 */ /* 0x000fe4000f8ec0ff */
[----:B------:R-:W-:Y:S02]  /*00f0*/  USHF.R.U32.HI UR4, URZ, 0x1, UR4 ;  /* 0x00000001ff047899 */ /* 0x000fe40008011604 */
[----:B----4-:R-:W-:-:S04]  /*0100*/  UIMAD UR5, UR8, UR7, URZ ;  /* 0x00000007080572a4 */ /* 0x010fc8000f8e02ff */
[----:B------:R-:W-:Y:S01]  /*0110*/  UIADD3 UR38, UPT, UPT, UR5, UR9, URZ ;  /* 0x0000000905267290 */ /* 0x000fe2000fffe0ff */
[----:B-1----:R-:W-:Y:S02]  /*0120*/  IMAD R17, R0, UR10, R17 ;  /* 0x0000000a00117c24 */ /* 0x002fe4000f8e0211 */
[----:B-----5:R-:W-:Y:S01]  /*0130*/  IMAD R2, R3, UR8, R14 ;  /* 0x0000000803027c24 */ /* 0x020fe2000f8e020e */
[----:B---3--:R-:W-:Y:S08]  /*0140*/  BRA.U !UP0, `(.L_x_0) ;  /* 0x0000001108b47547 */ /* 0x008ff0000b800000 */
[----:B------:R-:W1:Y:S01]  /*0150*/  LDC R3, c[0x0][0x360] ;  /* 0x0000d800ff037b82 */ /* 0x000e620000000800 */
[----:B------:R-:W-:Y:S01]  /*0160*/  ULEA UR11, UR7, UR6, 0x1 ;  /* 0x00000006070b7291 */ /* 0x000fe2000f8e08ff */
[----:B------:R-:W-:Y:S01]  /*0170*/  IMAD.U32 R9, RZ, RZ, UR4 ;  /* 0x00000004ff097e24 */ /* 0x000fe2000f8e00ff */
[----:B------:R-:W-:Y:S01]  /*0180*/  UIADD3 UR10, UPT, UPT, UR6, UR7, URZ ;  /* 0x00000007060a7290 */ /* 0x000fe2000fffe0ff */
[----:B------:R-:W-:Y:S01]  /*0190*/  PRMT R16, RZ, 0x7610, R16 ;  /* 0x00007610ff107816 */ /* 0x000fe20000000010 */
[----:B------:R-:W-:Y:S02]  /*01a0*/  ULEA UR8, UR4, UR5, 0x1 ;  /* 0x0000000504087291 */ /* 0x000fe4000f8e08ff */
[----:B------:R-:W-:Y:S02]  /*01b0*/  UIMAD UR12, UR7, 0x3, UR6 ;  /* 0x00000003070c78a4 */ /* 0x000fe4000f8e0206 */
[----:B------:R-:W-:Y:S02]  /*01c0*/  ULEA UR13, UR7, UR6, 0x2 ;  /* 0x00000006070d7291 */ /* 0x000fe4000f8e10ff */
[----:B------:R-:W-:-:S02]  /*01d0*/  UIMAD UR14, UR7, 0x5, UR6 ;  /* 0x00000005070e78a4 */ /* 0x000fc4000f8e0206 */
[----:B------:R-:W-:Y:S02]  /*01e0*/  UIMAD UR15, UR7, 0x6, UR6 ;  /* 0x00000006070f78a4 */ /* 0x000fe4000f8e0206 */
[----:B------:R-:W-:Y:S02]  /*01f0*/  UIMAD UR5, UR7, 0x7, UR6 ;  /* 0x00000007070578a4 */ /* 0x000fe4000f8e0206 */
[----:B------:R-:W-:Y:S01]  /*0200*/  USHF.L.U32 UR6, UR8, 0x3, URZ ;  /* 0x0000000308067899 */ /* 0x000fe200080006ff */
[----:B------:R-:W-:Y:S01]  /*0210*/  UMOV UR4, URZ ;  /* 0x000000ff00047c82 */ /* 0x000fe20008000000 */
[C-C-:B-1----:R-:W-:Y:S02]  /*0220*/  IMAD R4, R3.reuse, UR11, R14.reuse ;  /* 0x0000000b03047c24 */ /* 0x142fe4000f8e020e */
[C-C-:B------:R-:W-:Y:S02]  /*0230*/  IMAD R0, R3.reuse, UR10, R14.reuse ;  /* 0x0000000a03007c24 */ /* 0x140fe4000f8e020e */
[----:B------:R-:W-:-:S02]  /*0240*/  IMAD R6, R3, UR12, R14 ;  /* 0x0000000c03067c24 */ /* 0x000fc4000f8e020e */
[C-C-:B------:R-:W-:Y:S02]  /*0250*/  IMAD R8, R3.reuse, UR13, R14.reuse ;  /* 0x0000000d03087c24 */ /* 0x140fe4000f8e020e */
[C-C-:B------:R-:W-:Y:S02]  /*0260*/  IMAD R10, R3.reuse, UR14, R14.reuse ;  /* 0x0000000e030a7c24 */ /* 0x140fe4000f8e020e */
[C-C-:B------:R-:W-:Y:S02]  /*0270*/  IMAD R12, R3.reuse, UR15, R14.reuse ;  /* 0x0000000f030c7c24 */ /* 0x140fe4000f8e020e */
[----:B------:R-:W-:Y:S02]  /*0280*/  IMAD R14, R3, UR5, R14 ;  /* 0x00000005030e7c24 */ /* 0x000fe4000f8e020e */
[C---:B------:R-:W-:Y:S02]  /*0290*/  IMAD R3, R17.reuse, UR38, R4 ;  /* 0x0000002611037c24 */ /* 0x040fe4000f8e0204 */
[----:B------:R-:W-:-:S02]  /*02a0*/  IMAD R4, R17, UR38, R6 ;  /* 0x0000002611047c24 */ /* 0x000fc4000f8e0206 */
[C---:B------:R-:W-:Y:S02]  /*02b0*/  IMAD R5, R17.reuse, UR38, R8 ;  /* 0x0000002611057c24 */ /* 0x040fe4000f8e0208 */
[C---:B------:R-:W-:Y:S02]  /*02c0*/  IMAD R6, R17.reuse, UR38, R10 ;  /* 0x0000002611067c24 */ /* 0x040fe4000f8e020a */
[----:B------:R-:W-:Y:S01]  /*02d0*/  IMAD R7, R17, UR38, R12 ;  /* 0x0000002611077c24 */ /* 0x000fe2000f8e020c */
[----:B------:R-:W-:Y:S01]  /*02e0*/  LEA R5, R9, R5, 0x3 ;  /* 0x0000000509057211 */ /* 0x000fe200078e18ff */
[C---:B------:R-:W-:Y:S02]  /*02f0*/  IMAD R8, R17.reuse, UR38, R14 ;  /* 0x0000002611087c24 */ /* 0x040fe4000f8e020e */
[----:B------:R-:W-:Y:S02]  /*0300*/  IMAD R0, R17, UR38, R0 ;  /* 0x0000002611007c24 */ /* 0x000fe4000f8e0200 */
[----:B------:R-:W-:-:S02]  /*0310*/  IMAD R3, R9, 0x4, R3 ;  /* 0x0000000409037824 */ /* 0x000fc400078e0203 */
[C---:B------:R-:W-:Y:S02]  /*0320*/  IMAD R4, R9.reuse, 0x6, R4 ;  /* 0x0000000609047824 */ /* 0x040fe400078e0204 */
[C---:B------:R-:W-:Y:S02]  /*0330*/  IMAD R6, R9.reuse, 0xa, R6 ;  /* 0x0000000a09067824 */ /* 0x040fe400078e0206 */
[C---:B------:R-:W-:Y:S02]  /*0340*/  IMAD R7, R9.reuse, 0xc, R7 ;  /* 0x0000000c09077824 */ /* 0x040fe400078e0207 */
[----:B------:R-:W-:Y:S02]  /*0350*/  IMAD R8, R9, 0xe, R8 ;  /* 0x0000000e09087824 */ /* 0x000fe400078e0208 */
[----:B------:R-:W-:-:S07]  /*0360*/  VIADD R9, R0, UR9 ;  /* 0x0000000900097c36 */ /* 0x000fce0008000000 */
.L_x_6:
[----:B------:R-:W1:Y:S01]  /*0370*/  LDCU UR12, c[0x0][0x39c] ;  /* 0x00007380ff0c77ac */ /* 0x000e620008000800 */
[----:B------:R-:W-:Y:S01]  /*0380*/  UMOV UR5, URZ ;  /* 0x000000ff00057c82 */ /* 0x000fe20008000000 */
[----:B-1----:R-:W-:-:S09]  /*0390*/  UISETP.GE.U32.AND UP0, UPT, UR12, 0x8, UPT ;  /* 0x000000080c00788c */ /* 0x002fd2000bf06070 */
[----:B------:R-:W-:Y:S05]  /*03a0*/  BRA.U !UP0, `(.L_x_1) ;  /* 0x0000000908347547 */ /* 0x000fea000b800000 */
[----:B------:R-:W1:Y:S01]  /*03b0*/  LDCU UR5, c[0x0][0x39c] ;  /* 0x00007380ff0577ac */ /* 0x000e620008000800 */
[----:B------:R-:W-:Y:S01]  /*03c0*/  IMAD R26, R17, UR38, R2 ;  /* 0x00000026111a7c24 */ /* 0x000fe2000f8e0202 */
[----:B------:R-:W-:Y:S01]  /*03d0*/  IADD3 R10, PT, PT, R3, UR4, RZ ;  /* 0x00000004030a7c10 */ /* 0x000fe2000fffe0ff */
[----:B------:R-:W-:Y:S01]  /*03e0*/  VIADD R0, R9, UR4 ;  /* 0x0000000409007c36 */ /* 0x000fe20008000000 */
[----:B------:R-:W-:Y:S01]  /*03f0*/  IADD3 R22, PT, PT, R5, UR4, RZ ;  /* 0x0000000405167c10 */ /* 0x000fe2000fffe0ff */
[----:B------:R-:W-:Y:S01]  /*0400*/  VIADD R11, R4, UR4 ;  /* 0x00000004040b7c36 */ /* 0x000fe20008000000 */
[----:B------:R-:W-:Y:S01]  /*0410*/  IADD3 R24, PT, PT, R7, UR4, RZ ;  /* 0x0000000407187c10 */ /* 0x000fe2000fffe0ff */
[----:B------:R-:W-:Y:S01]  /*0420*/  VIADD R23, R6, UR4 ;  /* 0x0000000406177c36 */ /* 0x000fe20008000000 */
[----:B------:R-:W-:Y:S01]  /*0430*/  IADD3 R26, PT, PT, R26, UR4, RZ ;  /* 0x000000041a1a7c10 */ /* 0x000fe2000fffe0ff */
[----:B------:R-:W-:Y:S01]  /*0440*/  VIADD R25, R8, UR4 ;  /* 0x0000000408197c36 */ /* 0x000fe20008000000 */
[----:B------:R-:W-:-:S02]  /*0450*/  UIADD3 UR13, UPT, UPT, UR4, UR12, URZ ;  /* 0x0000000c040d7290 */ /* 0x000fc4000fffe0ff */
[----:B------:R-:W-:Y:S02]  /*0460*/  ULEA UR14, UR12, UR4, 0x1 ;  /* 0x000000040c0e7291 */ /* 0x000fe4000f8e08ff */
[----:B------:R-:W-:Y:S02]  /*0470*/  UIMAD UR15, UR12, 0x3, UR4 ;  /* 0x000000030c0f78a4 */ /* 0x000fe4000f8e0204 */
[----:B------:R-:W-:Y:S02]  /*0480*/  ULEA UR16, UR12, UR4, 0x2 ;  /* 0x000000040c107291 */ /* 0x000fe4000f8e10ff */
[----:B-1----:R-:W-:Y:S02]  /*0490*/  ULOP3.LUT UR5, UR5, 0xfffffff8, URZ, 0xc0, !UPT ;  /* 0xfffffff805057892 */ /* 0x002fe4000f8ec0ff */
[----:B------:R-:W-:Y:S02]  /*04a0*/  UIMAD UR17, UR12, 0x5, UR4 ;  /* 0x000000050c1178a4 */ /* 0x000fe4000f8e0204 */
[----:B------:R-:W-:-:S02]  /*04b0*/  UIADD3 UR7, UPT, UPT, -UR5, URZ, URZ ;  /* 0x000000ff05077290 */ /* 0x000fc4000fffe1ff */
[----:B------:R-:W-:Y:S02]  /*04c0*/  UIMAD UR18, UR12, 0x6, UR4 ;  /* 0x000000060c1278a4 */ /* 0x000fe4000f8e0204 */
[----:B------:R-:W-:Y:S01]  /*04d0*/  UIMAD UR19, UR12, 0x7, UR4 ;  /* 0x000000070c1378a4 */ /* 0x000fe2000f8e0204 */
[----:B------:R-:W1:Y:S01]  /*04e0*/  LDCU.128 UR8, c[0x0][0x380] ;  /* 0x00007000ff0877ac */ /* 0x000e620008000c00 */
[----:B------:R-:W-:-:S10]  /*04f0*/  UMOV UR5, UR4 ;  /* 0x0000000400057c82 */ /* 0x000fd40008000000 */
.L_x_2:
[----:B-1----:R-:W-:Y:S01]  /*0500*/  UIMAD.WIDE.U32 UR20, UR5, 0x2, UR10 ;  /* 0x00000002051478a5 */ /* 0x002fe2000f8e000a */
[----:B------:R-:W-:Y:S02]  /*0510*/  IMAD.MOV.U32 R21, RZ, RZ, 0x2 ;  /* 0x00000002ff157424 */ /* 0x000fe400078e00ff */
[----:B------:R-:W-:Y:S02]  /*0520*/  HFMA2 R15, -RZ, RZ, 0, 1.1920928955078125e-07 ;  /* 0x00000002ff0f7431 */ /* 0x000fe400000001ff */
[----:B------:R-:W-:Y:S01]  /*0530*/  IMAD.WIDE.U32 R20, R26, R21, UR8 ;  /* 0x000000081a147e25 */ /* 0x000fe2000f8e0015 */
[----:B------:R-:W-:-:S03]  /*0540*/  MOV R12, UR20 ;  /* 0x00000014000c7c02 */ /* 0x000fc60008000f00 */
[----:B------:R-:W-:Y:S01]  /*0550*/  IMAD.U32 R13, RZ, RZ, UR21 ;  /* 0x00000015ff0d7e24 */ /* 0x000fe2000f8e00ff */
[----:B------:R-:W-:Y:S01]  /*0560*/  UIMAD.WIDE.U32 UR20, UR13, 0x2, UR10 ;  /* 0x000000020d1478a5 */ /* 0x000fe2000f8e000a */
[----:B0-----:R-:W2:Y:S04]  /*0570*/  LDG.E.U16 R29, desc[UR36][R20.64] ;  /* 0x00000024141d7981 */ /* 0x001ea8000c1e1500 */
[----:B------:R0:W3:Y:S01]  /*0580*/  LDG.E.U16 R27, desc[UR36][R12.64] ;  /* 0x000000240c1b7981 */ /* 0x0000e2000c1e1500 */
[----:B------:R-:W-:Y:S02]  /*0590*/  IMAD.U32 R14, RZ, RZ, UR20 ;  /* 0x00000014ff0e7e24 */ /* 0x000fe4000f8e00ff */
[----:B0-----:R-:W-:Y:S01]  /*05a0*/  IMAD.WIDE.U32 R12, R0, R15, UR8 ;  /* 0x00000008000c7e25 */ /* 0x001fe2000f8e000f */
[----:B------:R-:W-:-:S04]  /*05b0*/  MOV R15, UR21 ;  /* 0x00000015000f7c02 */ /* 0x000fc80008000f00 */
[----:B------:R2:W4:Y:S04]  /*05c0*/  LDG.E.U16 R28, desc[UR36][R12.64] ;  /* 0x000000240c1c7981 */ /* 0x000528000c1e1500 */
[----:B------:R-:W5:Y:S01]  /*05d0*/  LDG.E.U16 R14, desc[UR36][R14.64] ;  /* 0x000000240e0e7981 */ /* 0x000f62000c1e1500 */
[----:B------:R-:W-:Y:S01]  /*05e0*/  PRMT R16, R16, 0x9910, RZ ;  /* 0x0000991010107816 */ /* 0x000fe200000000ff */
[----:B------:R-:W-:Y:S01]  /*05f0*/  UIMAD.WIDE.U32 UR20, UR14, 0x2, UR10 ;  /* 0x000000020e1478a5 */ /* 0x000fe2000f8e000a */
[----:B------:R-:W-:-:S04]  /*0600*/  IMAD.MOV.U32 R19, RZ, RZ, 0x2 ;  /* 0x00000002ff137424 */ /* 0x000fc800078e00ff */
[----:B------:R-:W-:Y:S01]  /*0610*/  IMAD.WIDE.U32 R18, R10, R19, UR8 ;  /* 0x000000080a127e25 */ /* 0x000fe2000f8e0013 */
[----:B------:R-:W-:-:S03]  /*0620*/  MOV R20, UR20 ;  /* 0x0000001400147c02 */ /* 0x000fc60008000f00 */
[----:B------:R-:W-:Y:S01]  /*0630*/  IMAD.U32 R21, RZ, RZ, UR21 ;  /* 0x00000015ff157e24 */ /* 0x000fe2000f8e00ff */
[----:B------:R-:W-:Y:S01]  /*0640*/  UIMAD.WIDE.U32 UR20, UR15, 0x2, UR10 ;  /* 0x000000020f1478a5 */ /* 0x000fe2000f8e000a */
[----:B------:R0:W5:Y:S04]  /*0650*/  LDG.E.U16 R15, desc[UR36][R18.64] ;  /* 0x00000024120f7981 */ /* 0x000168000c1e1500 */
[----:B------:R-:W5:Y:S01]  /*0660*/  LDG.E.U16 R20, desc[UR36][R20.64] ;  /* 0x0000002414147981 */ /* 0x000f62000c1e1500 */
[----:B--2---:R-:W-:Y:S02]  /*0670*/  PRMT R12, R29, 0x9910, RZ ;  /* 0x000099101d0c7816 */ /* 0x004fe400000000ff */
[----:B---3--:R-:W-:Y:S02]  /*0680*/  PRMT R13, R27, 0x9910, RZ ;  /* 0x000099101b0d7816 */ /* 0x008fe400000000ff */
[----:B------:R-:W-:Y:S01]  /*0690*/  MOV R27, R16 ;  /* 0x00000010001b7202 */ /* 0x000fe20000000f00 */
[----:B------:R-:W-:-:S04]  /*06a0*/  IMAD.MOV.U32 R16, RZ, RZ, 0x2 ;  /* 0x00000002ff107424 */ /* 0x000fc800078e00ff */
[----:B------:R-:W-:Y:S01]  /*06b0*/  IMAD R27, R12, R13, R27 ;  /* 0x0000000d0c1b7224 */ /* 0x000fe200078e021b */
[----:B------:R-:W-:Y:S01]  /*06c0*/  MOV R12, UR20 ;  /* 0x00000014000c7c02 */ /* 0x000fe20008000f00 */
[----:B0-----:R-:W-:-:S04]  /*06d0*/  IMAD.WIDE.U32 R18, R11, R16, UR8 ;  /* 0x000000080b127e25 */ /* 0x001fc8000f8e0010 */
[----:B------:R-:W-:Y:S01]  /*06e0*/  IMAD.U32 R13, RZ, RZ, UR21 ;  /* 0x00000015ff0d7e24 */ /* 0x000fe2000f8e00ff */
[----:B------:R-:W2:Y:S01]  /*06f0*/  LDG.E.U16 R16, desc[UR36][R18.64] ;  /* 0x0000002412107981 */ /* 0x000ea2000c1e1500 */
[----:B----4-:R-:W-:Y:S02]  /*0700*/  PRMT R28, R28, 0x9910, RZ ;  /* 0x000099101c1c7816 */ /* 0x010fe400000000ff */
[----:B-----5:R-:W-:Y:S01]  /*0710*/  PRMT R29, R14, 0x9910, RZ ;  /* 0x000099100e1d7816 */ /* 0x020fe200000000ff */
[----:B------:R0:W3:Y:S01]  /*0720*/  LDG.E.U16 R21, desc[UR36][R12.64] ;  /* 0x000000240c157981 */ /* 0x0000e2000c1e1500 */
[----:B------:R-:W-:Y:S01]  /*0730*/  PRMT R14, R27, 0x9910, RZ ;  /* 0x000099101b0e7816 */ /* 0x000fe200000000ff */
[----:B------:R-:W-:Y:S01]  /*0740*/  UIMAD.WIDE.U32 UR20, UR16, 0x2, UR10 ;  /* 0x00000002101478a5 */ /* 0x000fe2000f8e000a */
[----:B------:R-:W-:Y:S01]  /*0750*/  MOV R27, R28 ;  /* 0x0000001c001b7202 */ /* 0x000fe20000000f00 */
[----:B------:R-:W-:Y:S02]  /*0760*/  IMAD.MOV.U32 R28, RZ, RZ, R29 ;  /* 0x000000ffff1c7224 */ /* 0x000fe400078e001d */
[----:B------:R-:W-:-:S02]  /*0770*/  HFMA2 R29, -RZ, RZ, 0, 1.1920928955078125e-07 ;  /* 0x00000002ff1d7431 */ /* 0x000fc400000001ff */
[----:B------:R-:W-:Y:S02]  /*0780*/  IMAD R14, R27, R28, R14 ;  /* 0x0000001c1b0e7224 */ /* 0x000fe400078e020e */
[----:B0-----:R-:W-:Y:S01]  /*0790*/  IMAD.U32 R12, RZ, RZ, UR20 ;  /* 0x00000014ff0c7e24 */ /* 0x001fe2000f8e00ff */
[----:B------:R-:W-:Y:S01]  /*07a0*/  MOV R13, UR21 ;  /* 0x00000015000d7c02 */ /* 0x000fe20008000f00 */
[----:B------:R-:W-:-:S04]  /*07b0*/  IMAD.WIDE.U32 R18, R22, R29, UR8 ;  /* 0x0000000816127e25 */ /* 0x000fc8000f8e001d */
[----:B------:R0:W4:Y:S04]  /*07c0*/  LDG.E.U16 R27, desc[UR36][R12.64] ;  /* 0x000000240c1b7981 */ /* 0x000128000c1e1500 */
[----:B------:R-:W5:Y:S01]  /*07d0*/  LDG.E.U16 R18, desc[UR36][R18.64] ;  /* 0x0000002412127981 */ /* 0x000f62000c1e1500 */
[----:B------:R-:W-:Y:S01]  /*07e0*/  PRMT R20, R20, 0x9910, RZ ;  /* 0x0000991014147816 */ /* 0x000fe200000000ff */
[----:B------:R-:W-:Y:S01]  /*07f0*/  UIMAD.WIDE.U32 UR20, UR17, 0x2, UR10 ;  /* 0x00000002111478a5 */ /* 0x000fe2000f8e000a */
[----:B------:R-:W-:Y:S02]  /*0800*/  PRMT R15, R15, 0x9910, RZ ;  /* 0x000099100f0f7816 */ /* 0x000fe400000000ff */
[----:B------:R-:W-:Y:S01]  /*0810*/  PRMT R28, R14, 0x9910, RZ ;  /* 0x000099100e1c7816 */ /* 0x000fe200000000ff */
[----:B------:R-:W-:Y:S01]  /*0820*/  IMAD.MOV.U32 R14, RZ, RZ, R20 ;  /* 0x000000ffff0e7224 */ /* 0x000fe200078e0014 */
[----:B------:R-:W-:Y:S01]  /*0830*/  MOV R20, 0x2 ;  /* 0x0000000200147802 */ /* 0x000fe20000000f00 */
[----:B0-----:R-:W-:Y:S01]  /*0840*/  IMAD.U32 R12, RZ, RZ, UR20 ;  /* 0x00000014ff0c7e24 */ /* 0x001fe2000f8e00ff */
[----:B------:R-:W-:Y:S01]  /*0850*/  MOV R13, UR21 ;  /* 0x00000015000d7c02 */ /* 0x000fe20008000f00 */
[----:B------:R-:W-:Y:S01]  /*0860*/  IMAD R28, R15, R14, R28 ;  /* 0x0000000e0f1c7224 */ /* 0x000fe200078e021c */
[----:B------:R-:W-:Y:S01]  /*0870*/  UIMAD.WIDE.U32 UR20, UR18, 0x2, UR10 ;  /* 0x00000002121478a5 */ /* 0x000fe2000f8e000a */
[----:B------:R-:W-:-:S02]  /*0880*/  IMAD.WIDE.U32 R14, R23, R20, UR8 ;  /* 0x00000008170e7e25 */ /* 0x000fc4000f8e0014 */
[----:B------:R0:W4:Y:S01]  /*0890*/  LDG.E.U16 R20, desc[UR36][R12.64] ;  /* 0x000000240c147981 */ /* 0x000122000c1e1500 */
[----:B------:R-:W-:-:S03]  /*08a0*/  PRMT R28, R28, 0x9910, RZ ;  /* 0x000099101c1c7816 */ /* 0x000fc600000000ff */
[----:B------:R1:W4:Y:S01]  /*08b0*/  LDG.E.U16 R19, desc[UR36][R14.64] ;  /* 0x000000240e137981 */ /* 0x000322000c1e1500 */
[----:B0-----:R-:W-:Y:S01]  /*08c0*/  MOV R12, UR20 ;  /* 0x00000014000c7c02 */ /* 0x001fe20008000f00 */
[----:B------:R-:W-:Y:S01]  /*08d0*/  IMAD.U32 R13, RZ, RZ, UR21 ;  /* 0x00000015ff0d7e24 */ /* 0x000fe2000f8e00ff */
[----:B------:R-:W-:Y:S01]  /*08e0*/  UIMAD.WIDE.U32 UR20, UR19, 0x2, UR10 ;  /* 0x00000002131478a5 */ /* 0x000fe2000f8e000a */
[----:B--2---:R-:W-:Y:S02]  /*08f0*/  PRMT R16, R16, 0x9910, RZ ;  /* 0x0000991010107816 */ /* 0x004fe400000000ff */
[----:B---3--:R-:W-:-:S03]  /*0900*/  PRMT R29, R21, 0x9910, RZ ;  /* 0x00009910151d7816 */ /* 0x008fc600000000ff */
[----:B------:R-:W-:Y:S01]  /*0910*/  IMAD.MOV.U32 R21, RZ, RZ, R16 ;  /* 0x000000ffff157224 */ /* 0x000fe200078e0010 */
[----:B------:R-:W-:Y:S01]  /*0920*/  MOV R16, R29 ;  /* 0x0000001d00107202 */ /* 0x000fe20000000f00 */
[----:B------:R-:W-:-:S04]  /*0930*/  IMAD.MOV.U32 R29, RZ, RZ, 0x2 ;  /* 0x00000002ff1d7424 */ /* 0x000fc800078e00ff */
[----:B-1----:R-:W-:-:S04]  /*0940*/  IMAD.WIDE.U32 R14, R24, R29, UR8 ;  /* 0x00000008180e7e25 */ /* 0x002fc8000f8e001d */
[----:B------:R-:W-:Y:S02]  /*0950*/  IMAD R28, R21, R16, R28 ;  /* 0x00000010151c7224 */ /* 0x000fe400078e021c */
[----:B------:R4:W2:Y:S04]  /*0960*/  LDG.E.U16 R21, desc[UR36][R12.64] ;  /* 0x000000240c157981 */ /* 0x0008a8000c1e1500 */
[----:B------:R0:W3:Y:S01]  /*0970*/  LDG.E.U16 R16, desc[UR36][R14.64] ;  /* 0x000000240e107981 */ /* 0x0000e2000c1e1500 */
[----:B-----5:R-:W-:Y:S02]  /*0980*/  PRMT R29, R18, 0x9910, RZ ;  /* 0x00009910121d7816 */ /* 0x020fe400000000ff */
[----:B----4-:R-:W-:Y:S02]  /*0990*/  PRMT R12, R27, 0x9910, RZ ;  /* 0x000099101b0c7816 */ /* 0x010fe400000000ff */
[----:B------:R-:W-:Y:S01]  /*09a0*/  MOV R27, R29 ;  /* 0x0000001d001b7202 */ /* 0x000fe20000000f00 */
[----:B------:R-:W-:Y:S01]  /*09b0*/  HFMA2 R29, -RZ, RZ, 0, 1.1920928955078125e-07 ;  /* 0x00000002ff1d7431 */ /* 0x000fe200000001ff */
[----:B------:R-:W-:Y:S01]  /*09c0*/  PRMT R18, R28, 0x9910, RZ ;  /* 0x000099101c127816 */ /* 0x000fe200000000ff */
[----:B------:R-:W-:Y:S01]  /*09d0*/  IMAD.MOV.U32 R28, RZ, RZ, R12 ;  /* 0x000000ffff1c7224 */ /* 0x000fe200078e000c */
[----:B------:R-:W-:Y:S01]  /*09e0*/  MOV R13, UR21 ;  /* 0x00000015000d7c02 */ /* 0x000fe20008000f00 */
[----:B------:R-:W-:-:S02]  /*09f0*/  IMAD.U32 R12, RZ, RZ, UR20 ;  /* 0x00000014ff0c7e24 */ /* 0x000fc4000f8e00ff */
[----:B0-----:R-:W-:-:S04]  /*0a00*/  IMAD.WIDE.U32 R14, R25, R29, UR8 ;  /* 0x00000008190e7e25 */ /* 0x001fc8000f8e001d */
[----:B------:R0:W4:Y:S04]  /*0a10*/  LDG.E.U16 R12, desc[UR36][R12.64] ;  /* 0x000000240c0c7981 */ /* 0x000128000c1e1500 */
[----:B------:R2:W5:Y:S01]  /*0a20*/  LDG.E.U16 R14, desc[UR36][R14.64] ;  /* 0x000000240e0e7981 */ /* 0x000562000c1e1500 */
[----:B------:R-:W-:Y:S01]  /*0a30*/  IMAD R18, R27, R28, R18 ;  /* 0x0000001c1b127224 */ /* 0x000fe200078e0212 */
[----:B------:R-:W-:Y:S02]  /*0a40*/  PRMT R19, R19, 0x9910, RZ ;  /* 0x0000991013137816 */ /* 0x000fe400000000ff */
[----:B------:R-:W-:Y:S02]  /*0a50*/  PRMT R20, R20, 0x9910, RZ ;  /* 0x0000991014147816 */ /* 0x000fe400000000ff */
[----:B------:R-:W-:-:S05]  /*0a60*/  PRMT R18, R18, 0x9910, RZ ;  /* 0x0000991012127816 */ /* 0x000fca00000000ff */
[----:B------:R-:W-:-:S05]  /*0a70*/  IMAD R18, R19, R20, R18 ;  /* 0x0000001413127224 */ /* 0x000fca00078e0212 */
[----:B0-----:R-:W-:Y:S01]  /*0a80*/  PRMT R13, R18, 0x9910, RZ ;  /* 0x00009910120d7816 */ /* 0x001fe200000000ff */
[----:B------:R-:W-:-:S04]  /*0a90*/  UIADD3 UR7, UPT, UPT, UR7, 0x8, URZ ;  /* 0x0000000807077890 */ /* 0x000fc8000fffe0ff */
[----:B------:R-:W-:Y:S01]  /*0aa0*/  UISETP.NE.AND UP0, UPT, UR7, URZ, UPT ;  /* 0x000000ff0700728c */ /* 0x000fe2000bf05270 */
[----:B------:R-:W-:Y:S01]  /*0ab0*/  VIADD R0, R0, UR6 ;  /* 0x0000000600007c36 */ /* 0x000fe20008000000 */
[----:B------:R-:W-:Y:S01]  /*0ac0*/  IADD3 R10, PT, PT, R10, UR6, RZ ;  /* 0x000000060a0a7c10 */ /* 0x000fe2000fffe0ff */
[----:B------:R-:W-:Y:S01]  /*0ad0*/  VIADD R11, R11, UR6 ;  /* 0x000000060b0b7c36 */ /* 0x000fe20008000000 */
[----:B------:R-:W-:Y:S01]  /*0ae0*/  IADD3 R22, PT, PT, R22, UR6, RZ ;  /* 0x0000000616167c10 */ /* 0x000fe2000fffe0ff */
[----:B------:R-:W-:Y:S01]  /*0af0*/  VIADD R23, R23, UR6 ;  /* 0x0000000617177c36 */ /* 0x000fe20008000000 */
[----:B------:R-:W-:Y:S01]  /*0b00*/  IADD3 R24, PT, PT, R24, UR6, RZ ;  /* 0x0000000618187c10 */ /* 0x000fe2000fffe0ff */
[----:B------:R-:W-:Y:S01]  /*0b10*/  VIADD R25, R25, UR6 ;  /* 0x0000000619197c36 */ /* 0x000fe20008000000 */
[----:B------:R-:W-:Y:S01]  /*0b20*/  IADD3 R26, PT, PT, R26, UR6, RZ ;  /* 0x000000061a1a7c10 */ /* 0x000fe2000fffe0ff */
[----:B------:R-:W-:Y:S02]  /*0b30*/  ULEA UR13, UR12, UR13, 0x3 ;  /* 0x0000000d0c0d7291 */ /* 0x000fe4000f8e18ff */
[----:B------:R-:W-:-:S02]  /*0b40*/  ULEA UR14, UR12, UR14, 0x3 ;  /* 0x0000000e0c0e7291 */ /* 0x000fc4000f8e18ff */
[----:B------:R-:W-:Y:S02]  /*0b50*/  ULEA UR15, UR12, UR15, 0x3 ;  /* 0x0000000f0c0f7291 */ /* 0x000fe4000f8e18ff */
[----:B------:R-:W-:Y:S02]  /*0b60*/  ULEA UR16, UR12, UR16, 0x3 ;  /* 0x000000100c107291 */ /* 0x000fe4000f8e18ff */
[----:B------:R-:W-:Y:S02]  /*0b70*/  ULEA UR17, UR12, UR17, 0x3 ;  /* 0x000000110c117291 */ /* 0x000fe4000f8e18ff */
[----:B------:R-:W-:Y:S02]  /*0b80*/  ULEA UR18, UR12, UR18, 0x3 ;  /* 0x000000120c127291 */ /* 0x000fe4000f8e18ff */
[----:B------:R-:W-:Y:S02]  /*0b90*/  ULEA UR19, UR12, UR19, 0x3 ;  /* 0x000000130c137291 */ /* 0x000fe4000f8e18ff */
[----:B------:R-:W-:Y:S01]  /*0ba0*/  ULEA UR5, UR12, UR5, 0x3 ;  /* 0x000000050c057291 */ /* 0x000fe2000f8e18ff */
[----:B--2---:R-:W-:-:S02]  /*0bb0*/  PRMT R15, R21, 0x9910, RZ ;  /* 0x00009910150f7816 */ /* 0x004fc400000000ff */
[----:B---3--:R-:W-:-:S05]  /*0bc0*/  PRMT R16, R16, 0x9910, RZ ;  /* 0x0000991010107816 */ /* 0x008fca00000000ff */
[----:B------:R-:W-:Y:S01]  /*0bd0*/  IMAD R13, R16, R15, R13 ;  /* 0x0000000f100d7224 */ /* 0x000fe200078e020d */
[----:B----4-:R-:W-:Y:S02]  /*0be0*/  PRMT R15, R12, 0x9910, RZ ;  /* 0x000099100c0f7816 */ /* 0x010fe400000000ff */
[----:B-----5:R-:W-:Y:S02]  /*0bf0*/  PRMT R14, R14, 0x9910, RZ ;  /* 0x000099100e0e7816 */ /* 0x020fe400000000ff */
[----:B------:R-:W-:-:S03]  /*0c00*/  PRMT R12, R13, 0x9910, RZ ;  /* 0x000099100d0c7816 */ /* 0x000fc600000000ff */
[----:B------:R-:W-:Y:S01]  /*0c10*/  IMAD.MOV.U32 R13, RZ, RZ, R14 ;  /* 0x000000ffff0d7224 */ /* 0x000fe200078e000e */
[----:B------:R-:W-:-:S05]  /*0c20*/  MOV R14, R15 ;  /* 0x0000000f000e7202 */ /* 0x000fca0000000f00 */
[----:B------:R-:W-:-:S05]  /*0c30*/  IMAD R12, R13, R14, R12 ;  /* 0x0000000e0d0c7224 */ /* 0x000fca00078e020c */
[----:B------:R-:W-:Y:S01]  /*0c40*/  PRMT R16, R12, 0x7610, R16 ;  /* 0x000076100c107816 */ /* 0x000fe20000000010 */
[----:B------:R-:W-:Y:S06]  /*0c50*/  BRA.U UP0, `(.L_x_2) ;  /* 0xfffffff900287547 */ /* 0x000fec000b83ffff */
[----:B------:R-:W0:Y:S02]  /*0c60*/  LDCU UR5, c[0x0][0x39c] ;  /* 0x00007380ff0577ac */ /* 0x000e240008000800 */
[----:B0-----:R-:W-:-:S12]  /*0c70*/  ULOP3.LUT UR5, UR5, 0xfffffff8, URZ, 0xc0, !UPT ;  /* 0xfffffff805057892 */ /* 0x001fd8000f8ec0ff */
.L_x_1:
[----:B------:R-:W1:Y:S02]  /*0c80*/  LDCU UR7, c[0x0][0x39c] ;  /* 0x00007380ff0777ac */ /* 0x000e640008000800 */
[----:B-1----:R-:W-:-:S04]  /*0c90*/  ULOP3.LUT UR7, UR7, 0x7, URZ, 0xc0, !UPT ;  /* 0x0000000707077892 */ /* 0x002fc8000f8ec0ff */
[----:B------:R-:W-:-:S09]  /*0ca0*/  UISETP.NE.AND UP0, UPT, UR7, URZ, UPT ;  /* 0x000000ff0700728c */ /* 0x000fd2000bf05270 */
[----:B------:R-:W-:Y:S05]  /*0cb0*/  BRA.U !UP0, `(.L_x_3) ;  /* 0x0000000508cc7547 */ /* 0x000fea000b800000 */
[----:B------:R-:W-:Y:S01]  /*0cc0*/  UIADD3 UR7, UPT, UPT, UR7, -0x1, URZ ;  /* 0xffffffff07077890 */ /* 0x000fe2000fffe0ff */
[----:B------:R-:W-:Y:S01]  /*0cd0*/  VIADD R0, R2, UR4 ;  /* 0x0000000402007c36 */ /* 0x000fe20008000000 */
[----:B------:R-:W-:Y:S02]  /*0ce0*/  ULOP3.LUT UP1, UR10, UR12, 0x3, URZ, 0xc0, !UPT ;  /* 0x000000030c0a7892 */ /* 0x000fe4000f82c0ff */
[----:B------:R-:W-:-:S09]  /*0cf0*/  UISETP.GE.U32.AND UP0, UPT, UR7, 0x3, UPT ;  /* 0x000000030700788c */ /* 0x000fd2000bf06070 */
[----:B------:R-:W-:Y:S05]  /*0d00*/  BRA.U !UP0, `(.L_x_4) ;  /* 0x0000000108dc7547 */ /* 0x000fea000b800000 */
[----:B------:R-:W1:Y:S01]  /*0d10*/  LDCU.128 UR16, c[0x0][0x380] ;  /* 0x00007000ff1077ac */ /* 0x000e620008000c00 */
[----:B------:R-:W-:Y:S01]  /*0d20*/  IADD3 R13, PT, PT, R17, UR5, RZ ;  /* 0x00000005110d7c10 */ /* 0x000fe2000fffe0ff */
[----:B------:R-:W-:-:S04]  /*0d30*/  UIMAD UR7, UR5, UR12, UR4 ;  /* 0x0000000c050772a4 */ /* 0x000fc8000f8e0204 */
[----:B------:R-:W-:Y:S01]  /*0d40*/  IMAD R13, R13, UR38, R0 ;  /* 0x000000260d0d7c24 */ /* 0x000fe2000f8e0200 */
[----:B-1----:R-:W-:Y:S01]  /*0d50*/  UIMAD.WIDE.U32 UR8, UR7, 0x2, UR18 ;  /* 0x00000002070878a5 */ /* 0x002fe2000f8e0012 */
[----:B------:R-:W-:Y:S01]  /*0d60*/  MOV R11, UR17 ;  /* 0x00000011000b7c02 */ /* 0x000fe20008000f00 */
[----:B------:R-:W-:Y:S01]  /*0d70*/  IMAD.U32 R10, RZ, RZ, UR16 ;  /* 0x00000010ff0a7e24 */ /* 0x000fe2000f8e00ff */
[----:B------:R-:W-:-:S03]  /*0d80*/  UIADD3 UR7, UPT, UPT, UR7, UR12, URZ ;  /* 0x0000000c07077290 */ /* 0x000fc6000fffe0ff */
[----:B------:R-:W-:Y:S01]  /*0d90*/  IMAD.U32 R18, RZ, RZ, UR8 ;  /* 0x00000008ff127e24 */ /* 0x000fe2000f8e00ff */
[----:B------:R-:W-:Y:S01]  /*0da0*/  MOV R19, UR9 ;  /* 0x0000000900137c02 */ /* 0x000fe20008000f00 */
[----:B------:R-:W-:Y:S01]  /*0db0*/  IMAD.WIDE.U32 R20, R13, 0x2, R10 ;  /* 0x000000020d147825 */ /* 0x000fe200078e000a */
[----:B------:R-:W-:-:S03]  /*0dc0*/  UIMAD.WIDE.U32 UR8, UR7, 0x2, UR18 ;  /* 0x00000002070878a5 */ /* 0x000fc6000f8e0012 */
[----:B0-----:R0:W2:Y:S01]  /*0dd0*/  LDG.E.U16 R22, desc[UR36][R18.64] ;  /* 0x0000002412167981 */ /* 0x0010a2000c1e1500 */
[----:B------:R-:W-:-:S03]  /*0de0*/  VIADD R25, R13, UR38 ;  /* 0x000000260d197c36 */ /* 0x000fc60008000000 */
[----:B------:R1:W3:Y:S01]  /*0df0*/  LDG.E.U16 R23, desc[UR36][R20.64] ;  /* 0x0000002414177981 */ /* 0x0002e2000c1e1500 */
[C-C-:B------:R-:W-:Y:S01]  /*0e00*/  IMAD.WIDE.U32 R14, R25.reuse, 0x2, R10.reuse ;  /* 0x00000002190e7825 */ /* 0x140fe200078e000a */
[----:B------:R-:W-:Y:S01]  /*0e10*/  UIADD3 UR7, UPT, UPT, UR7, UR12, URZ ;  /* 0x0000000c07077290 */ /* 0x000fe2000fffe0ff */
[----:B------:R-:W-:Y:S02]  /*0e20*/  MOV R12, UR8 ;  /* 0x00000008000c7c02 */ /* 0x000fe40008000f00 */
[----:B------:R-:W-:Y:S01]  /*0e30*/  IMAD.U32 R13, RZ, RZ, UR9 ;  /* 0x00000009ff0d7e24 */ /* 0x000fe2000f8e00ff */
[----:B------:R-:W-:Y:S01]  /*0e40*/  UIMAD.WIDE.U32 UR8, UR7, 0x2, UR18 ;  /* 0x00000002070878a5 */ /* 0x000fe2000f8e0012 */
[----:B------:R-:W-:Y:S01]  /*0e50*/  IADD3 R25, PT, PT, R25, UR38, RZ ;  /* 0x0000002619197c10 */ /* 0x000fe2000fffe0ff */
[----:B------:R-:W4:Y:S04]  /*0e60*/  LDG.E.U16 R14, desc[UR36][R14.64] ;  /* 0x000000240e0e7981 */ /* 0x000f28000c1e1500 */
[----:B------:R5:W4:Y:S01]  /*0e70*/  LDG.E.U16 R24, desc[UR36][R12.64] ;  /* 0x000000240c187981 */ /* 0x000b22000c1e1500 */
[----:B0-----:R-:W-:Y:S01]  /*0e80*/  IMAD.U32 R18, RZ, RZ, UR8 ;  /* 0x00000008ff127e24 */ /* 0x001fe2000f8e00ff */
[----:B------:R-:W-:Y:S01]  /*0e90*/  MOV R19, UR9 ;  /* 0x0000000900137c02 */ /* 0x000fe20008000f00 */
[----:B-1----:R-:W-:Y:S01]  /*0ea0*/  IMAD.WIDE.U32 R20, R25, 0x2, R10 ;  /* 0x0000000219147825 */ /* 0x002fe200078e000a */
[----:B------:R-:W-:-:S03]  /*0eb0*/  UIADD3 UR8, UPT, UPT, UR7, UR12, URZ ;  /* 0x0000000c07087290 */ /* 0x000fc6000fffe0ff */
[----:B------:R-:W-:Y:S01]  /*0ec0*/  VIADD R25, R25, UR38 ;  /* 0x0000002619197c36 */ /* 0x000fe20008000000 */
[----:B------:R-:W-:Y:S01]  /*0ed0*/  UIMAD.WIDE.U32 UR8, UR8, 0x2, UR18 ;  /* 0x00000002080878a5 */ /* 0x000fe2000f8e0012 */
[----:B------:R2:W4:Y:S02]  /*0ee0*/  LDG.E.U16 R18, desc[UR36][R18.64] ;  /* 0x0000002412127981 */ /* 0x000524000c1e1500 */
[----:B------:R-:W-:Y:S02]  /*0ef0*/  IMAD.WIDE.U32 R10, R25, 0x2, R10 ;  /* 0x00000002190a7825 */ /* 0x000fe400078e000a */
[----:B------:R-:W4:Y:S01]  /*0f00*/  LDG.E.U16 R20, desc[UR36][R20.64] ;  /* 0x0000002414147981 */ /* 0x000f22000c1e1500 */
[----:B-----5:R-:W-:Y:S01]  /*0f10*/  MOV R12, UR8 ;  /* 0x00000008000c7c02 */ /* 0x020fe20008000f00 */
[----:B------:R-:W-:Y:S02]  /*0f20*/  IMAD.U32 R13, RZ, RZ, UR9 ;  /* 0x00000009ff0d7e24 */ /* 0x000fe4000f8e00ff */
[----:B------:R0:W5:Y:S04]  /*0f30*/  LDG.E.U16 R10, desc[UR36][R10.64] ;  /* 0x000000240a0a7981 */ /* 0x000168000c1e1500 */
[----:B------:R1:W5:Y:S01]  /*0f40*/  LDG.E.U16 R12, desc[UR36][R12.64] ;  /* 0x000000240c0c7981 */ /* 0x000362000c1e1500 */
[----:B------:R-:W-:Y:S01]  /*0f50*/  PRMT R15, R16, 0x9910, RZ ;  /* 0x00009910100f7816 */ /* 0x000fe200000000ff */
[----:B------:R-:W-:Y:S01]  /*0f60*/  UIADD3 UR5, UPT, UPT, UR5, 0x4, URZ ;  /* 0x0000000405057890 */ /* 0x000fe2000fffe0ff */
[----:B--2---:R-:W-:-:S02]  /*0f70*/  PRMT R19, R22, 0x9910, RZ ;  /* 0x0000991016137816 */ /* 0x004fc400000000ff */
[----:B---3--:R-:W-:-:S05]  /*0f80*/  PRMT R16, R23, 0x9910, RZ ;  /* 0x0000991017107816 */ /* 0x008fca00000000ff */
[----:B------:R-:W-:Y:S01]  /*0f90*/  IMAD R15, R16, R19, R15 ;  /* 0x00000013100f7224 */ /* 0x000fe200078e020f */
[----:B----4-:R-:W-:-:S04]  /*0fa0*/  PRMT R14, R14, 0x9910, RZ ;  /* 0x000099100e0e7816 */ /* 0x010fc800000000ff */
[----:B0-----:R-:W-:Y:S02]  /*0fb0*/  PRMT R11, R15, 0x9910, RZ ;  /* 0x000099100f0b7816 */ /* 0x001fe400000000ff */
[----:B-1----:R-:W-:-:S05]  /*0fc0*/  PRMT R13, R24, 0x9910, RZ ;  /* 0x00009910180d7816 */ /* 0x002fca00000000ff */
[----:B------:R-:W-:Y:S01]  /*0fd0*/  IMAD R11, R14, R13, R11 ;  /* 0x0000000d0e0b7224 */ /* 0x000fe200078e020b */
[----:B------:R-:W-:-:S04]  /*0fe0*/  PRMT R13, R18, 0x9910, RZ ;  /* 0x00009910120d7816 */ /* 0x000fc800000000ff */
[----:B------:R-:W-:Y:S02]  /*0ff0*/  PRMT R11, R11, 0x9910, RZ ;  /* 0x000099100b0b7816 */ /* 0x000fe400000000ff */
[----:B------:R-:W-:-:S05]  /*1000*/  PRMT R14, R20, 0x9910, RZ ;  /* 0x00009910140e7816 */ /* 0x000fca00000000ff */
[----:B------:R-:W-:Y:S01]  /*1010*/  IMAD R11, R14, R13, R11 ;  /* 0x0000000d0e0b7224 */ /* 0x000fe200078e020b */
[----:B-----5:R-:W-:Y:S02]  /*1020*/  PRMT R13, R10, 0x9910, RZ ;  /* 0x000099100a0d7816 */ /* 0x020fe400000000ff */
[----:B------:R-:W-:Y:S02]  /*1030*/  PRMT R12, R12, 0x9910, RZ ;  /* 0x000099100c0c7816 */ /* 0x000fe400000000ff */
[----:B------:R-:W-:Y:S02]  /*1040*/  PRMT R10, R11, 0x9910, RZ ;  /* 0x000099100b0a7816 */ /* 0x000fe400000000ff */
[----:B------:R-:W-:-:S05]  /*1050*/  MOV R11, R13 ;  /* 0x0000000d000b7202 */ /* 0x000fca0000000f00 */
[----:B------:R-:W-:-:S05]  /*1060*/  IMAD R10, R11, R12, R10 ;  /* 0x0000000c0b0a7224 */ /* 0x000fca00078e020a */
[----:B------:R-:W-:-:S07]  /*1070*/  PRMT R16, R10, 0x7610, R16 ;  /* 0x000076100a107816 */ /* 0x000fce0000000010 */
.L_x_4:
[----:B------:R-:W-:Y:S05]  /*1080*/  BRA.U !UP1, `(.L_x_3) ;  /* 0x0000000109d87547 */ /* 0x000fea000b800000 */
[----:B------:R-:W-:Y:S02]  /*1090*/  UISETP.NE.AND UP0, UPT, UR10, 0x1, UPT ;  /* 0x000000010a00788c */ /* 0x000fe4000bf05270 */
[----:B------:R-:W-:-:S04]  /*10a0*/  ULOP3.LUT UR7, UR12, 0x1, URZ, 0xc0, !UPT ;  /* 0x000000010c077892 */ /* 0x000fc8000f8ec0ff */
[----:B------:R-:W-:-:S03]  /*10b0*/  UISETP.NE.U32.AND UP1, UPT, UR7, 0x1, UPT ;  /* 0x000000010700788c */ /* 0x000fc6000bf25070 */
[----:B------:R-:W-:Y:S08]  /*10c0*/  BRA.U !UP0, `(.L_x_5) ;  /* 0x0000000108847547 */ /* 0x000ff0000b800000 */
[----:B------:R-:W1:Y:S01]  /*10d0*/  LDCU.128 UR8, c[0x0][0x380] ;  /* 0x00007000ff0877ac */ /* 0x000e620008000c00 */
[----:B------:R-:W-:Y:S01]  /*10e0*/  VIADD R13, R17, UR5 ;  /* 0x00000005110d7c36 */ /* 0x000fe20008000000 */
[----:B------:R-:W-:-:S03]  /*10f0*/  UIMAD UR7, UR5, UR12, UR4 ;  /* 0x0000000c050772a4 */ /* 0x000fc6000f8e0204 */
[----:B------:R-:W-:Y:S01]  /*1100*/  IMAD R19, R13, UR38, R0 ;  /* 0x000000260d137c24 */ /* 0x000fe2000f8e0200 */
[----:B-1----:R-:W-:Y:S01]  /*1110*/  UIMAD.WIDE.U32 UR14, UR7, 0x2, UR10 ;  /* 0x00000002070e78a5 */ /* 0x002fe2000f8e000a */
[----:B------:R-:W-:Y:S01]  /*1120*/  MOV R10, UR8 ;  /* 0x00000008000a7c02 */ /* 0x000fe20008000f00 */
[----:B------:R-:W-:Y:S01]  /*1130*/  IMAD.U32 R11, RZ, RZ, UR9 ;  /* 0x00000009ff0b7e24 */ /* 0x000fe2000f8e00ff */
[----:B------:R-:W-:-:S03]  /*1140*/  UIADD3 UR8, UPT, UPT, UR7, UR12, URZ ;  /* 0x0000000c07087290 */ /* 0x000fc6000fffe0ff */
[----:B------:R-:W-:Y:S01]  /*1150*/  MOV R12, UR14 ;  /* 0x0000000e000c7c02 */ /* 0x000fe20008000f00 */
[----:B------:R-:W-:Y:S01]  /*1160*/  IMAD.U32 R13, RZ, RZ, UR15 ;  /* 0x0000000fff0d7e24 */ /* 0x000fe2000f8e00ff */
[----:B------:R-:W-:Y:S01]  /*1170*/  UIMAD.WIDE.U32 UR8, UR8, 0x2, UR10 ;  /* 0x00000002080878a5 */ /* 0x000fe2000f8e000a */
[C-C-:B------:R-:W-:Y:S01]  /*1180*/  IMAD.WIDE.U32 R14, R19.reuse, 0x2, R10.reuse ;  /* 0x00000002130e7825 */ /* 0x140fe200078e000a */
[----:B------:R-:W-:Y:S02]  /*1190*/  IADD3 R19, PT, PT, R19, UR38, RZ ;  /* 0x0000002613137c10 */ /* 0x000fe4000fffe0ff */
[----:B0-----:R-:W2:Y:S02]  /*11a0*/  LDG.E.U16 R12, desc[UR36][R12.64] ;  /* 0x000000240c0c7981 */ /* 0x001ea4000c1e1500 */
[----:B------:R-:W-:Y:S02]  /*11b0*/  IMAD.U32 R18, RZ, RZ, UR8 ;  /* 0x00000008ff127e24 */ /* 0x000fe4000f8e00ff */
[----:B------:R-:W3:Y:S01]  /*11c0*/  LDG.E.U16 R14, desc[UR36][R14.64] ;  /* 0x000000240e0e7981 */ /* 0x000ee2000c1e1500 */
[----:B------:R-:W-:Y:S01]  /*11d0*/  IMAD.WIDE.U32 R10, R19, 0x2, R10 ;  /* 0x00000002130a7825 */ /* 0x000fe200078e000a */
[----:B------:R-:W-:-:S05]  /*11e0*/  MOV R19, UR9 ;  /* 0x0000000900137c02 */ /* 0x000fca0008000f00 */
[----:B------:R-:W4:Y:S04]  /*11f0*/  LDG.E.U16 R18, desc[UR36][R18.64] ;  /* 0x0000002412127981 */ /* 0x000f28000c1e1500 */
[----:B------:R-:W5:Y:S01]  /*1200*/  LDG.E.U16 R10, desc[UR36][R10.64] ;  /* 0x000000240a0a7981 */ /* 0x000f62000c1e1500 */
[----:B------:R-:W-:Y:S01]  /*1210*/  PRMT R16, R16, 0x9910, RZ ;  /* 0x0000991010107816 */ /* 0x000fe200000000ff */
[----:B------:R-:W-:Y:S01]  /*1220*/  UIADD3 UR5, UPT, UPT, UR5, 0x2, URZ ;  /* 0x0000000205057890 */ /* 0x000fe2000fffe0ff */
[----:B--2---:R-:W-:-:S03]  /*1230*/  PRMT R20, R12, 0x9910, RZ ;  /* 0x000099100c147816 */ /* 0x004fc600000000ff */
[----:B------:R-:W-:Y:S01]  /*1240*/  IMAD.MOV.U32 R12, RZ, RZ, R16 ;  /* 0x000000ffff0c7224 */ /* 0x000fe200078e0010 */
[----:B---3--:R-:W-:Y:S02]  /*1250*/  PRMT R13, R14, 0x9910, RZ ;  /* 0x000099100e0d7816 */ /* 0x008fe400000000ff */
[----:B------:R-:W-:-:S05]  /*1260*/  MOV R14, R20 ;  /* 0x00000014000e7202 */ /* 0x000fca0000000f00 */
[----:B------:R-:W-:Y:S01]  /*1270*/  IMAD R12, R13, R14, R12 ;  /* 0x0000000e0d0c7224 */ /* 0x000fe200078e020c */
[----:B----4-:R-:W-:Y:S02]  /*1280*/  PRMT R13, R18, 0x9910, RZ ;  /* 0x00009910120d7816 */ /* 0x010fe400000000ff */
[----:B-----5:R-:W-:Y:S02]  /*1290*/  PRMT R11, R10, 0x9910, RZ ;  /* 0x000099100a0b7816 */ /* 0x020fe400000000ff */
[----:B------:R-:W-:Y:S01]  /*12a0*/  PRMT R10, R12, 0x9910, RZ ;  /* 0x000099100c0a7816 */ /* 0x000fe200000000ff */
[----:B------:R-:W-:-:S04]  /*12b0*/  IMAD.MOV.U32 R12, RZ, RZ, R13 ;  /* 0x000000ffff0c7224 */ /* 0x000fc800078e000d */
[----:B------:R-:W-:-:S05]  /*12c0*/  IMAD R10, R11, R12, R10 ;  /* 0x0000000c0b0a7224 */ /* 0x000fca00078e020a */
[----:B------:R-:W-:-:S07]  /*12d0*/  PRMT R16, R10, 0x7610, R16 ;  /* 0x000076100a107816 */ /* 0x000fce0000000010 */
.L_x_5:
[----:B------:R-:W-:Y:S05]  /*12e0*/  BRA.U UP1, `(.L_x_3) ;  /* 0x0000000101407547 */ /* 0x000fea000b800000 */
[----:B------:R-:W1:Y:S01]  /*12f0*/  LDCU.128 UR16, c[0x0][0x380] ;  /* 0x00007000ff1077ac */ /* 0x000e620008000c00 */
[----:B------:R-:W-:Y:S01]  /*1300*/  IADD3 R13, PT, PT, R17, UR5, RZ ;  /* 0x00000005110d7c10 */ /* 0x000fe2000fffe0ff */
[----:B------:R-:W-:-:S04]  /*1310*/  UIMAD UR8, UR5, UR12, UR4 ;  /* 0x0000000c050872a4 */ /* 0x000fc8000f8e0204 */
[----:B------:R-:W-:Y:S01]  /*1320*/  IMAD R13, R13, UR38, R0 ;  /* 0x000000260d0d7c24 */ /* 0x000fe2000f8e0200 */
[----:B-1----:R-:W-:Y:S01]  /*1330*/  UIMAD.WIDE.U32 UR8, UR8, 0x2, UR18 ;  /* 0x00000002080878a5 */ /* 0x002fe2000f8e0012 */
[----:B------:R-:W-:Y:S01]  /*1340*/  MOV R11, UR17 ;  /* 0x00000011000b7c02 */ /* 0x000fe20008000f00 */
[----:B------:R-:W-:-:S04]  /*1350*/  IMAD.U32 R10, RZ, RZ, UR16 ;  /* 0x00000010ff0a7e24 */ /* 0x000fc8000f8e00ff */
[----:B------:R-:W-:Y:S01]  /*1360*/  IMAD.WIDE.U32 R10, R13, 0x2, R10 ;  /* 0x000000020d0a7825 */ /* 0x000fe200078e000a */
[----:B------:R-:W-:-:S03]  /*1370*/  MOV R13, UR9 ;  /* 0x00000009000d7c02 */ /* 0x000fc60008000f00 */
[----:B------:R-:W-:Y:S02]  /*1380*/  IMAD.U32 R12, RZ, RZ, UR8 ;  /* 0x00000008ff0c7e24 */ /* 0x000fe4000f8e00ff */
[----:B0-----:R-:W2:Y:S04]  /*1390*/  LDG.E.U16 R10, desc[UR36][R10.64] ;  /* 0x000000240a0a7981 */ /* 0x001ea8000c1e1500 */
[----:B------:R-:W3:Y:S01]  /*13a0*/  LDG.E.U16 R12, desc[UR36][R12.64] ;  /* 0x000000240c0c7981 */ /* 0x000ee2000c1e1500 */
[----:B------:R-:W-:Y:S02]  /*13b0*/  PRMT R0, R16, 0x9910, RZ ;  /* 0x0000991010007816 */ /* 0x000fe400000000ff */
[----:B--2---:R-:W-:Y:S02]  /*13c0*/  PRMT R16, R10, 0x9910, RZ ;  /* 0x000099100a107816 */ /* 0x004fe400000000ff */
[----:B---3--:R-:W-:-:S05]  /*13d0*/  PRMT R15, R12, 0x9910, RZ ;  /* 0x000099100c0f7816 */ /* 0x008fca00000000ff */
[----:B------:R-:W-:-:S07]  /*13e0*/  IMAD R16, R16, R15, R0 ;  /* 0x0000000f10107224 */ /* 0x000fce00078e0200 */
.L_x_3:
[----:B------:R-:W-:-:S04]  /*13f0*/  UIADD3 UR4, UPT, UPT, UR4, 0x1, URZ ;  /* 0x0000000104047890 */ /* 0x000fc8000fffe0ff */
[----:B------:R-:W-:-:S09]  /*1400*/  UISETP.NE.AND UP0, UPT, UR4, UR12, UPT ;  /* 0x0000000c0400728c */ /* 0x000fd2000bf05270 */
[----:B------:R-:W-:Y:S05]  /*1410*/  BRA.U UP0, `(.L_x_6) ;  /* 0xffffffed00d47547 */ /* 0x000fea000b83ffff */
.L_x_0:
[----:B------:R-:W-:Y:S01]  /*1420*/  PRMT R0, R16, 0x9910, RZ ;  /* 0x0000991010007816 */ /* 0x000fe200000000ff */
[----:B------:R-:W-:Y:S03]  /*1430*/  BSSY.RECONVERGENT B6, `(.L_x_7) ;  /* 0x0000013000067945 */ /* 0x000fe60003800200 */
[----:B------:R-:W-:-:S13]  /*1440*/  ISETP.NE.AND P0, PT, R0, RZ, PT ;  /* 0x000000ff0000720c */ /* 0x000fda0003f05270 */
[----:B------:R-:W-:Y:S05]  /*1450*/  @P0 BRA `(.L_x_8) ;  /* 0x0000000000400947 */ /* 0x000fea0003800000 */
[----:B------:R-:W-:Y:S01]  /*1460*/  MOV R14, 0x0 ;  /* 0x00000000000e7802 */ /* 0x000fe20000000f00 */
[----:B------:R-:W1:Y:S01]  /*1470*/  LDCU.64 UR4, c[0x4][0x10] ;  /* 0x01000200ff0477ac */ /* 0x000e620008000a00 */
[----:B------:R-:W-:Y:S02]  /*1480*/  HFMA2 R12, -RZ, RZ, 0, 5.9604644775390625e-08 ;  /* 0x00000001ff0c7431 */ /* 0x000fe400000001ff */
[----:B------:R-:W-:Y:S01]  /*1490*/  IMAD.MOV.U32 R8, RZ, RZ, 0x28 ;  /* 0x00000028ff087424 */ /* 0x000fe200078e00ff */
[----:B------:R-:W2:Y:S01]  /*14a0*/  LDCU.64 UR6, c[0x4][0x18] ;  /* 0x01000300ff0677ac */ /* 0x000ea20008000a00 */
[----:B------:R-:W3:Y:S01]  /*14b0*/  LDC.64 R14, c[0x4][R14] ;  /* 0x010000000e0e7b82 */ /* 0x000ee20000000a00 */
[----:B------:R-:W-:Y:S01]  /*14c0*/  IMAD.MOV.U32 R13, RZ, RZ, RZ ;  /* 0x000000ffff0d7224 */ /* 0x000fe200078e00ff */
[----:B------:R-:W4:Y:S01]  /*14d0*/  LDCU.64 UR8, c[0x4][0x8] ;  /* 0x01000100ff0877ac */ /* 0x000f220008000a00 */
[----:B-1----:R-:W-:Y:S01]  /*14e0*/  IMAD.U32 R4, RZ, RZ, UR4 ;  /* 0x00000004ff047e24 */ /* 0x002fe2000f8e00ff */
[----:B------:R-:W-:Y:S01]  /*14f0*/  MOV R5, UR5 ;  /* 0x0000000500057c02 */ /* 0x000fe20008000f00 */
[----:B--2---:R-:W-:Y:S01]  /*1500*/  IMAD.U32 R6, RZ, RZ, UR6 ;  /* 0x00000006ff067e24 */ /* 0x004fe2000f8e00ff */
[----:B------:R-:W-:Y:S01]  /*1510*/  MOV R7, UR7 ;  /* 0x0000000700077c02 */ /* 0x000fe20008000f00 */
[----:B----4-:R-:W-:Y:S01]  /*1520*/  IMAD.U32 R10, RZ, RZ, UR8 ;  /* 0x00000008ff0a7e24 */ /* 0x010fe2000f8e00ff */
[----:B------:R-:W-:-:S07]  /*1530*/  MOV R11, UR9 ;  /* 0x00000009000b7c02 */ /* 0x000fce0008000f00 */
[----:B------:R-:W-:-:S07]  /*1540*/  LEPC R20, `(.L_x_8) ;  /* 0x000000001014794e */ /* 0x000fce0000000000 */
[----:B0--3--:R-:W-:Y:S05]  /*1550*/  CALL.ABS.NOINC R14 ;  /* 0x000000000e007343 */ /* 0x009fea0003c00000 */
.L_x_8:
[----:B0-----:R-:W-:Y:S05]  /*1560*/  BSYNC.RECONVERGENT B6 ;  /* 0x0000000000067941 */ /* 0x001fea0003800200 */
.L_x_7:
[----:B------:R-:W0:Y:S01]  /*1570*/  LDC R0, c[0x0][0x39c] ;  /* 0x0000e700ff007b82 */ /* 0x000e220000000800 */
[----:B------:R-:W-:Y:S02]  /*1580*/  LOP3.LUT R5, R16, 0xffff, RZ, 0xc0, !PT ;  /* 0x0000ffff10057812 */ /* 0x000fe400078ec0ff */
[----:B------:R-:W-:Y:S01]  /*1590*/  MOV R8, 0x15d0 ;  /* 0x000015d000087802 */ /* 0x000fe20000000f00 */
[----:B0-----:R-:W-:-:S05]  /*15a0*/  IMAD R0, R0, R0, RZ ;  /* 0x0000000000007224 */ /* 0x001fca00078e02ff */
[----:B------:R-:W-:-:S07]  /*15b0*/  LOP3.LUT R0, R0, 0xffff, RZ, 0xc0, !PT ;  /* 0x0000ffff00007812 */ /* 0x000fce00078ec0ff */
[----:B------:R-:W-:Y:S05]  /*15c0*/  CALL.REL.NOINC `($__internal_0_$__cuda_sm20_div_u16) ;  /* 0x0000000000287944 */ /* 0x000fea0003c00000 */
[----:B------:R-:W0:Y:S01]  /*15d0*/  LDCU UR4, c[0x0][0x39c] ;  /* 0x00007380ff0477ac */ /* 0x000e220008000800 */
[----:B------:R-:W1:Y:S01]  /*15e0*/  LDC.64 R4, c[0x0][0x390] ;  /* 0x0000e400ff047b82 */ /* 0x000e620000000a00 */
[----:B0-----:R-:W-:-:S04]  /*15f0*/  UIADD3 UR4, UPT, UPT, UR4, -0x1, URZ ;  /* 0xffffffff04047890 */ /* 0x001fc8000fffe0ff */
[----:B------:R-:W-:-:S06]  /*1600*/  USHF.R.U32.HI UR4, URZ, 0x1, UR4 ;  /* 0x00000001ff047899 */ /* 0x000fcc0008011604 */
[----:B------:R-:W-:Y:S01]  /*1610*/  IADD3 R17, PT, PT, R17, UR4, RZ ;  /* 0x0000000411117c10 */ /* 0x000fe2000fffe0ff */
[----:B------:R-:W-:-:S04]  /*1620*/  VIADD R2, R2, UR4 ;  /* 0x0000000402027c36 */ /* 0x000fc80008000000 */
[----:B------:R-:W-:-:S04]  /*1630*/  IMAD R3, R17, UR38, R2 ;  /* 0x0000002611037c24 */ /* 0x000fc8000f8e0202 */
[----:B-1----:R-:W-:-:S05]  /*1640*/  IMAD.WIDE.U32 R2, R3, 0x2, R4 ;  /* 0x0000000203027825 */ /* 0x002fca00078e0004 */
[----:B------:R-:W-:Y:S01]  /*1650*/  STG.E.U16 desc[UR36][R2.64], R7 ;  /* 0x0000000702007986 */ /* 0x000fe2000c101524 */
[----:B------:R-:W-:Y:S05]  /*1660*/  EXIT ;  /* 0x000000000000794d */ /* 0x000fea0003800000 */
        .weak           $__internal_0_$__cuda_sm20_div_u16
        .type           $__internal_0_$__cuda_sm20_div_u16,@function
        .size           $__internal_0_$__cuda_sm20_div_u16,(.L_x_10 - $__internal_0_$__cuda_sm20_div_u16)
$__internal_0_$__cuda_sm20_div_u16:
[----:B------:R-:W0:Y:S01]  /*1670*/  I2F.U16 R3, R0 ;  /* 0x0000000000037306 */ /* 0x000e220000101000 */
[----:B------:R-:W-:Y:S02]  /*1680*/  MOV R4, 0x4b800000 ;  /* 0x4b80000000047802 */ /* 0x000fe40000000f00 */
[----:B------:R-:W-:Y:S02]  /*1690*/  LOP3.LUT R5, R5, 0xffff, RZ, 0xc0, !PT ;  /* 0x0000ffff05057812 */ /* 0x000fe400078ec0ff */
[C---:B0-----:R-:W-:Y:S02]  /*16a0*/  FSETP.GEU.AND P1, PT, |R3|.reuse, 1.175494350822287508e-38, PT ;  /* 0x008000000300780b */ /* 0x041fe40003f2e200 */
[----:B------:R-:W-:Y:S02]  /*16b0*/  FSETP.GT.AND P0, PT, |R3|, 8.50705917302346158658e+37, PT ;  /* 0x7e8000000300780b */ /* 0x000fe40003f04200 */
[----:B------:R-:W-:-:S04]  /*16c0*/  FSEL R4, R4, 1, !P1 ;  /* 0x3f80000004047808 */ /* 0x000fc80004800000 */
[----:B------:R-:W-:Y:S02]  /*16d0*/  FSEL R4, R4, 0.25, !P0 ;  /* 0x3e80000004047808 */ /* 0x000fe40004000000 */
[----:B------:R-:W-:-:S03]  /*16e0*/  ISETP.NE.U32.AND P0, PT, R0, RZ, PT ;  /* 0x000000ff0000720c */ /* 0x000fc60003f05070 */
[----:B------:R-:W-:-:S04]  /*16f0*/  FMUL R6, R3, R4 ;  /* 0x0000000403067220 */ /* 0x000fc80000400000 */
[----:B------:R-:W0:Y:S02]  /*1700*/  MUFU.RCP R3, R6 ;  /* 0x0000000600037308 */ /* 0x000e240000001000 */
[----:B0-----:R-:W-:Y:S01]  /*1710*/  FMUL R4, R4, R3 ;  /* 0x0000000304047220 */ /* 0x001fe20000400000 */
[----:B------:R-:W-:Y:S01]  /*1720*/  I2FP.F32.U32.RZ R3, R5 ;  /* 0x0000000500037245 */ /* 0x000fe2000020d000 */
[----:B------:R-:W-:Y:S02]  /*1730*/  HFMA2 R5, -RZ, RZ, 0, 0 ;  /* 0x00000000ff057431 */ /* 0x000fe400000001ff */
[----:B------:R-:W-:-:S04]  /*1740*/  VIADD R4, R4, 0x2 ;  /* 0x0000000204047836 */ /* 0x000fc80000000000 */
[----:B------:R-:W-:Y:S01]  /*1750*/  FMUL.RZ R3, R3, R4 ;  /* 0x0000000403037220 */ /* 0x000fe2000040c000 */
[----:B------:R-:W-:-:S05]  /*1760*/  IMAD.MOV.U32 R4, RZ, RZ, R8 ;  /* 0x000000ffff047224 */ /* 0x000fca00078e0008 */
[----:B------:R-:W0:Y:S02]  /*1770*/  F2I.U32.TRUNC.NTZ R3, R3 ;  /* 0x0000000300037305 */ /* 0x000e24000020f000 */
[----:B0-----:R-:W-:Y:S02]  /*1780*/  LOP3.LUT R7, R3, 0xffff, RZ, 0xc0, !PT ;  /* 0x0000ffff03077812 */ /* 0x001fe400078ec0ff */
[----:B------:R-:W-:Y:S01]  /*1790*/  @!P0 MOV R7, 0xffffffff ;  /* 0xffffffff00078802 */ /* 0x000fe20000000f00 */
[----:B------:R-:W-:Y:S06]  /*17a0*/  RET.REL.NODEC R4 `(_Z15par_convolutionPtS_S_jj) ;  /* 0xffffffe804147950 */ /* 0x000fec0003c3ffff */
.L_x_9:
[----:B------:R-:W-:-:S00]  /*17b0*/  BRA `(.L_x_9) ;  /* 0xfffffffc00fc7947 */ /* 0x000fc0000383ffff */
[----:B------:R-:W-:-:S00]  /*17c0*/  NOP ;  /* 0x0000000000007918 */ /* 0x000fc00000000000 */
        /* <DEDUP_REMOVED lines=11> */
.L_x_10:


//--------------------- .nv.global.init           --------------------------
	.section	.nv.global.init,"aw",@progbits
.nv.global.init:
	.type		$str,@object
	.size		$str,($str$1 - $str)
$str:
        /*0000*/ 	.byte	0x73, 0x75, 0x6d, 0x20, 0x3e, 0x20, 0x30, 0x00
	.type		$str$1,@object
	.size		$str$1,(__unnamed_1 - $str$1)
$str$1:
        /*0008*/ 	.byte	0x2f, 0x74, 0x6d, 0x70, 0x2f, 0x73, 0x61, 0x73, 0x73, 0x5f, 0x63, 0x75, 0x5f, 0x65, 0x72, 0x65
        /*0018*/ 	.byte	0x6e, 0x6b, 0x66, 0x65, 0x70, 0x2f, 0x6b, 0x2e, 0x63, 0x75, 0x00
	.type		__unnamed_1,@object
	.size		__unnamed_1,(.L_0 - __unnamed_1)
__unnamed_1:
        /*0023*/ 	.byte	0x76, 0x6f, 0x69, 0x64, 0x20, 0x70, 0x61, 0x72, 0x5f, 0x63, 0x6f, 0x6e, 0x76, 0x6f, 0x6c, 0x75
        /*0033*/ 	.byte	0x74, 0x69, 0x6f, 0x6e, 0x28, 0x75, 0x6e, 0x73, 0x69, 0x67, 0x6e, 0x65, 0x64, 0x20, 0x73, 0x68
        /*0043*/ 	.byte	0x6f, 0x72, 0x74, 0x20, 0x2a, 0x2c, 0x20, 0x75, 0x6e, 0x73, 0x69, 0x67, 0x6e, 0x65, 0x64, 0x20
        /*0053*/ 	.byte	0x73, 0x68, 0x6f, 0x72, 0x74, 0x20, 0x2a, 0x2c, 0x20, 0x75, 0x6e, 0x73, 0x69, 0x67, 0x6e, 0x65
        /*0063*/ 	.byte	0x64, 0x20, 0x73, 0x68, 0x6f, 0x72, 0x74, 0x20, 0x2a, 0x2c, 0x20, 0x75, 0x6e, 0x73, 0x69, 0x67
        /*0073*/ 	.byte	0x6e, 0x65, 0x64, 0x20, 0x69, 0x6e, 0x74, 0x2c, 0x20, 0x75, 0x6e, 0x73, 0x69, 0x67, 0x6e, 0x65
        /*0083*/ 	.byte	0x64, 0x20, 0x69, 0x6e, 0x74, 0x29, 0x00
.L_0:


//--------------------- .nv.shared.reserved.0     --------------------------
	.section	.nv.shared.reserved.0,"aw",@nobits
	.weak		__nv_reservedSMEM_offset_0_alias
	.size		__nv_reservedSMEM_offset_0_alias, 0, 64
	.other		__nv_reservedSMEM_offset_0_alias,@"STO_CUDA_RESERVED_SHARED STV_DEFAULT"
__nv_reservedSMEM_offset_0_alias:
	.zero		0
	.zero		64


//--------------------- .nv.constant0._Z15par_convolutionPtS_S_jj --------------------------
	.section	.nv.constant0._Z15par_convolutionPtS_S_jj,"a",@progbits
	.sectionflags	@""
	.align	4
.nv.constant0._Z15par_convolutionPtS_S_jj:
	.zero		928


//--------------------- SYMBOLS --------------------------

	.type		.nv.reservedSmem.offset0,@object
	.size		.nv.reservedSmem.offset0,0x4
	.type		__assertfail,@function
